//
// Generated by NVIDIA NVVM Compiler
//
// Compiler Build ID: CL-36424714
// Cuda compilation tools, release 13.0, V13.0.88
// Based on NVVM 20.0.0
//

.version 9.0
.target sm_100
.address_size 64

	// .globl	_Z10matrixmu_3ILi1EEvPfS0_S0_i
// _ZZ10matrixmu_3ILi1EEvPfS0_S0_iE2as has been demoted
// _ZZ10matrixmu_3ILi1EEvPfS0_S0_iE2bs has been demoted
// _ZZ10matrixmu_3ILi2EEvPfS0_S0_iE2as has been demoted
// _ZZ10matrixmu_3ILi2EEvPfS0_S0_iE2bs has been demoted
// _ZZ10matrixmu_3ILi4EEvPfS0_S0_iE2as has been demoted
// _ZZ10matrixmu_3ILi4EEvPfS0_S0_iE2bs has been demoted
// _ZZ10matrixmu_3ILi8EEvPfS0_S0_iE2as has been demoted
// _ZZ10matrixmu_3ILi8EEvPfS0_S0_iE2bs has been demoted
// _ZZ10matrixmu_3ILi16EEvPfS0_S0_iE2as has been demoted
// _ZZ10matrixmu_3ILi16EEvPfS0_S0_iE2bs has been demoted
// _ZZ10matrixmu_3ILi32EEvPfS0_S0_iE2as has been demoted
// _ZZ10matrixmu_3ILi32EEvPfS0_S0_iE2bs has been demoted

.visible .entry _Z10matrixmu_3ILi1EEvPfS0_S0_i(
	.param .u64 .ptr .align 1 _Z10matrixmu_3ILi1EEvPfS0_S0_i_param_0,
	.param .u64 .ptr .align 1 _Z10matrixmu_3ILi1EEvPfS0_S0_i_param_1,
	.param .u64 .ptr .align 1 _Z10matrixmu_3ILi1EEvPfS0_S0_i_param_2,
	.param .u32 _Z10matrixmu_3ILi1EEvPfS0_S0_i_param_3
)
{
	.reg .pred 	%p<10>;
	.reg .b32 	%r<92>;
	.reg .b32 	%f<98>;
	.reg .b64 	%rd<48>;
	// demoted variable
	.shared .align 4 .b8 _ZZ10matrixmu_3ILi1EEvPfS0_S0_iE2as[4];
	// demoted variable
	.shared .align 4 .b8 _ZZ10matrixmu_3ILi1EEvPfS0_S0_iE2bs[4];
	ld.param.u64 	%rd4, [_Z10matrixmu_3ILi1EEvPfS0_S0_i_param_0];
	ld.param.u64 	%rd5, [_Z10matrixmu_3ILi1EEvPfS0_S0_i_param_1];
	ld.param.u32 	%r47, [_Z10matrixmu_3ILi1EEvPfS0_S0_i_param_3];
	cvta.to.global.u64 	%rd1, %rd5;
	cvta.to.global.u64 	%rd2, %rd4;
	mov.u32 	%r48, %ctaid.x;
	mov.u32 	%r49, %ctaid.y;
	mov.u32 	%r1, %tid.x;
	mov.u32 	%r2, %tid.y;
	add.s32 	%r3, %r49, %r2;
	add.s32 	%r4, %r48, %r1;
	setp.lt.s32 	%p1, %r47, 1;
	mov.f32 	%f97, 0f00000000;
	@%p1 bra 	$L__BB0_12;
	mad.lo.s32 	%r5, %r47, %r3, %r1;
	shl.b32 	%r51, %r2, 2;
	mov.u32 	%r52, _ZZ10matrixmu_3ILi1EEvPfS0_S0_iE2as;
	add.s32 	%r6, %r52, %r51;
	shl.b32 	%r53, %r1, 2;
	add.s32 	%r7, %r6, %r53;
	mov.u32 	%r54, _ZZ10matrixmu_3ILi1EEvPfS0_S0_iE2bs;
	add.s32 	%r9, %r54, %r53;
	add.s32 	%r8, %r9, %r51;
	and.b32  	%r10, %r47, 7;
	setp.lt.u32 	%p2, %r47, 8;
	mov.f32 	%f97, 0f00000000;
	mov.b32 	%r90, 0;
	@%p2 bra 	$L__BB0_4;
	and.b32  	%r90, %r47, 2147483640;
	neg.s32 	%r88, %r90;
	mul.lo.s32 	%r55, %r2, %r47;
	add.s32 	%r56, %r55, %r47;
	add.s32 	%r87, %r4, %r56;
	add.s32 	%r57, %r2, 2;
	mad.lo.s32 	%r86, %r47, %r57, %r4;
	add.s32 	%r58, %r2, 3;
	mad.lo.s32 	%r85, %r47, %r58, %r4;
	add.s32 	%r59, %r2, 4;
	mad.lo.s32 	%r84, %r47, %r59, %r4;
	add.s32 	%r60, %r2, 5;
	mad.lo.s32 	%r83, %r47, %r60, %r4;
	add.s32 	%r61, %r2, 6;
	mad.lo.s32 	%r82, %r47, %r61, %r4;
	add.s32 	%r62, %r2, 7;
	mad.lo.s32 	%r81, %r47, %r62, %r4;
	add.s32 	%r80, %r4, %r55;
	mov.f32 	%f97, 0f00000000;
	mov.u32 	%r79, %r5;
$L__BB0_3:
	.pragma "nounroll";
	mul.wide.s32 	%rd6, %r79, 4;
	add.s64 	%rd7, %rd2, %rd6;
	ld.global.f32 	%f17, [%rd7];
	st.shared.f32 	[%r7], %f17;
	mul.wide.u32 	%rd8, %r80, 4;
	add.s64 	%rd9, %rd1, %rd8;
	ld.global.f32 	%f18, [%rd9];
	st.shared.f32 	[%r8], %f18;
	bar.sync 	0;
	ld.shared.f32 	%f19, [%r6];
	ld.shared.f32 	%f20, [%r9];
	fma.rn.f32 	%f21, %f19, %f20, %f97;
	bar.sync 	0;
	ld.global.f32 	%f22, [%rd7+4];
	st.shared.f32 	[%r7], %f22;
	mul.wide.u32 	%rd10, %r87, 4;
	add.s64 	%rd11, %rd1, %rd10;
	ld.global.f32 	%f23, [%rd11];
	st.shared.f32 	[%r8], %f23;
	bar.sync 	0;
	ld.shared.f32 	%f24, [%r6];
	ld.shared.f32 	%f25, [%r9];
	fma.rn.f32 	%f26, %f24, %f25, %f21;
	bar.sync 	0;
	ld.global.f32 	%f27, [%rd7+8];
	st.shared.f32 	[%r7], %f27;
	mul.wide.u32 	%rd12, %r86, 4;
	add.s64 	%rd13, %rd1, %rd12;
	ld.global.f32 	%f28, [%rd13];
	st.shared.f32 	[%r8], %f28;
	bar.sync 	0;
	ld.shared.f32 	%f29, [%r6];
	ld.shared.f32 	%f30, [%r9];
	fma.rn.f32 	%f31, %f29, %f30, %f26;
	bar.sync 	0;
	ld.global.f32 	%f32, [%rd7+12];
	st.shared.f32 	[%r7], %f32;
	mul.wide.u32 	%rd14, %r85, 4;
	add.s64 	%rd15, %rd1, %rd14;
	ld.global.f32 	%f33, [%rd15];
	st.shared.f32 	[%r8], %f33;
	bar.sync 	0;
	ld.shared.f32 	%f34, [%r6];
	ld.shared.f32 	%f35, [%r9];
	fma.rn.f32 	%f36, %f34, %f35, %f31;
	bar.sync 	0;
	ld.global.f32 	%f37, [%rd7+16];
	st.shared.f32 	[%r7], %f37;
	mul.wide.u32 	%rd16, %r84, 4;
	add.s64 	%rd17, %rd1, %rd16;
	ld.global.f32 	%f38, [%rd17];
	st.shared.f32 	[%r8], %f38;
	bar.sync 	0;
	ld.shared.f32 	%f39, [%r6];
	ld.shared.f32 	%f40, [%r9];
	fma.rn.f32 	%f41, %f39, %f40, %f36;
	bar.sync 	0;
	ld.global.f32 	%f42, [%rd7+20];
	st.shared.f32 	[%r7], %f42;
	mul.wide.u32 	%rd18, %r83, 4;
	add.s64 	%rd19, %rd1, %rd18;
	ld.global.f32 	%f43, [%rd19];
	st.shared.f32 	[%r8], %f43;
	bar.sync 	0;
	ld.shared.f32 	%f44, [%r6];
	ld.shared.f32 	%f45, [%r9];
	fma.rn.f32 	%f46, %f44, %f45, %f41;
	bar.sync 	0;
	ld.global.f32 	%f47, [%rd7+24];
	st.shared.f32 	[%r7], %f47;
	mul.wide.u32 	%rd20, %r82, 4;
	add.s64 	%rd21, %rd1, %rd20;
	ld.global.f32 	%f48, [%rd21];
	st.shared.f32 	[%r8], %f48;
	bar.sync 	0;
	ld.shared.f32 	%f49, [%r6];
	ld.shared.f32 	%f50, [%r9];
	fma.rn.f32 	%f51, %f49, %f50, %f46;
	bar.sync 	0;
	ld.global.f32 	%f52, [%rd7+28];
	st.shared.f32 	[%r7], %f52;
	mul.wide.u32 	%rd22, %r81, 4;
	add.s64 	%rd23, %rd1, %rd22;
	ld.global.f32 	%f53, [%rd23];
	st.shared.f32 	[%r8], %f53;
	bar.sync 	0;
	ld.shared.f32 	%f54, [%r6];
	ld.shared.f32 	%f55, [%r9];
	fma.rn.f32 	%f97, %f54, %f55, %f51;
	bar.sync 	0;
	add.s32 	%r88, %r88, 8;
	shl.b32 	%r63, %r47, 3;
	add.s32 	%r87, %r87, %r63;
	add.s32 	%r86, %r86, %r63;
	add.s32 	%r85, %r85, %r63;
	add.s32 	%r84, %r84, %r63;
	add.s32 	%r83, %r83, %r63;
	add.s32 	%r82, %r82, %r63;
	add.s32 	%r81, %r81, %r63;
	add.s32 	%r80, %r80, %r63;
	add.s32 	%r79, %r79, 8;
	setp.ne.s32 	%p3, %r88, 0;
	@%p3 bra 	$L__BB0_3;
$L__BB0_4:
	setp.eq.s32 	%p4, %r10, 0;
	@%p4 bra 	$L__BB0_12;
	and.b32  	%r42, %r47, 3;
	setp.lt.u32 	%p5, %r10, 4;
	@%p5 bra 	$L__BB0_7;
	add.s32 	%r64, %r5, %r90;
	mul.wide.s32 	%rd24, %r64, 4;
	add.s64 	%rd25, %rd2, %rd24;
	ld.global.f32 	%f57, [%rd25];
	st.shared.f32 	[%r7], %f57;
	add.s32 	%r65, %r90, %r2;
	mad.lo.s32 	%r66, %r65, %r47, %r4;
	mul.wide.u32 	%rd26, %r66, 4;
	add.s64 	%rd27, %rd1, %rd26;
	ld.global.f32 	%f58, [%rd27];
	st.shared.f32 	[%r8], %f58;
	bar.sync 	0;
	ld.shared.f32 	%f59, [%r6];
	ld.shared.f32 	%f60, [%r9];
	fma.rn.f32 	%f61, %f59, %f60, %f97;
	bar.sync 	0;
	ld.global.f32 	%f62, [%rd25+4];
	st.shared.f32 	[%r7], %f62;
	add.s32 	%r67, %r66, %r47;
	mul.wide.u32 	%rd28, %r67, 4;
	add.s64 	%rd29, %rd1, %rd28;
	ld.global.f32 	%f63, [%rd29];
	st.shared.f32 	[%r8], %f63;
	bar.sync 	0;
	ld.shared.f32 	%f64, [%r6];
	ld.shared.f32 	%f65, [%r9];
	fma.rn.f32 	%f66, %f64, %f65, %f61;
	bar.sync 	0;
	ld.global.f32 	%f67, [%rd25+8];
	st.shared.f32 	[%r7], %f67;
	add.s32 	%r68, %r67, %r47;
	mul.wide.u32 	%rd30, %r68, 4;
	add.s64 	%rd31, %rd1, %rd30;
	ld.global.f32 	%f68, [%rd31];
	st.shared.f32 	[%r8], %f68;
	bar.sync 	0;
	ld.shared.f32 	%f69, [%r6];
	ld.shared.f32 	%f70, [%r9];
	fma.rn.f32 	%f71, %f69, %f70, %f66;
	bar.sync 	0;
	ld.global.f32 	%f72, [%rd25+12];
	st.shared.f32 	[%r7], %f72;
	add.s32 	%r69, %r68, %r47;
	mul.wide.u32 	%rd32, %r69, 4;
	add.s64 	%rd33, %rd1, %rd32;
	ld.global.f32 	%f73, [%rd33];
	st.shared.f32 	[%r8], %f73;
	bar.sync 	0;
	ld.shared.f32 	%f74, [%r6];
	ld.shared.f32 	%f75, [%r9];
	fma.rn.f32 	%f97, %f74, %f75, %f71;
	bar.sync 	0;
	add.s32 	%r90, %r90, 4;
$L__BB0_7:
	setp.eq.s32 	%p6, %r42, 0;
	@%p6 bra 	$L__BB0_12;
	setp.eq.s32 	%p7, %r42, 1;
	@%p7 bra 	$L__BB0_10;
	add.s32 	%r70, %r5, %r90;
	mul.wide.s32 	%rd34, %r70, 4;
	add.s64 	%rd35, %rd2, %rd34;
	ld.global.f32 	%f77, [%rd35];
	st.shared.f32 	[%r7], %f77;
	add.s32 	%r71, %r90, %r2;
	mad.lo.s32 	%r72, %r71, %r47, %r4;
	mul.wide.u32 	%rd36, %r72, 4;
	add.s64 	%rd37, %rd1, %rd36;
	ld.global.f32 	%f78, [%rd37];
	st.shared.f32 	[%r8], %f78;
	bar.sync 	0;
	ld.shared.f32 	%f79, [%r6];
	ld.shared.f32 	%f80, [%r9];
	fma.rn.f32 	%f81, %f79, %f80, %f97;
	bar.sync 	0;
	ld.global.f32 	%f82, [%rd35+4];
	st.shared.f32 	[%r7], %f82;
	add.s32 	%r73, %r72, %r47;
	mul.wide.u32 	%rd38, %r73, 4;
	add.s64 	%rd39, %rd1, %rd38;
	ld.global.f32 	%f83, [%rd39];
	st.shared.f32 	[%r8], %f83;
	bar.sync 	0;
	ld.shared.f32 	%f84, [%r6];
	ld.shared.f32 	%f85, [%r9];
	fma.rn.f32 	%f97, %f84, %f85, %f81;
	bar.sync 	0;
	add.s32 	%r90, %r90, 2;
$L__BB0_10:
	and.b32  	%r74, %r47, 1;
	setp.eq.b32 	%p8, %r74, 1;
	not.pred 	%p9, %p8;
	@%p9 bra 	$L__BB0_12;
	add.s32 	%r75, %r5, %r90;
	mul.wide.s32 	%rd40, %r75, 4;
	add.s64 	%rd41, %rd2, %rd40;
	ld.global.f32 	%f86, [%rd41];
	st.shared.f32 	[%r7], %f86;
	add.s32 	%r76, %r90, %r2;
	mad.lo.s32 	%r77, %r76, %r47, %r4;
	mul.wide.u32 	%rd42, %r77, 4;
	add.s64 	%rd43, %rd1, %rd42;
	ld.global.f32 	%f87, [%rd43];
	st.shared.f32 	[%r8], %f87;
	bar.sync 	0;
	ld.shared.f32 	%f88, [%r6];
	ld.shared.f32 	%f89, [%r9];
	fma.rn.f32 	%f97, %f88, %f89, %f97;
	bar.sync 	0;
$L__BB0_12:
	ld.param.u64 	%rd47, [_Z10matrixmu_3ILi1EEvPfS0_S0_i_param_2];
	cvta.to.global.u64 	%rd44, %rd47;
	mad.lo.s32 	%r78, %r47, %r3, %r4;
	mul.wide.s32 	%rd45, %r78, 4;
	add.s64 	%rd46, %rd44, %rd45;
	st.global.f32 	[%rd46], %f97;
	ret;

}
	// .globl	_Z10matrixmu_3ILi2EEvPfS0_S0_i
.visible .entry _Z10matrixmu_3ILi2EEvPfS0_S0_i(
	.param .u64 .ptr .align 1 _Z10matrixmu_3ILi2EEvPfS0_S0_i_param_0,
	.param .u64 .ptr .align 1 _Z10matrixmu_3ILi2EEvPfS0_S0_i_param_1,
	.param .u64 .ptr .align 1 _Z10matrixmu_3ILi2EEvPfS0_S0_i_param_2,
	.param .u32 _Z10matrixmu_3ILi2EEvPfS0_S0_i_param_3
)
{
	.reg .pred 	%p<10>;
	.reg .b32 	%r<119>;
	.reg .b32 	%f<143>;
	.reg .b64 	%rd<48>;
	// demoted variable
	.shared .align 4 .b8 _ZZ10matrixmu_3ILi2EEvPfS0_S0_iE2as[16];
	// demoted variable
	.shared .align 4 .b8 _ZZ10matrixmu_3ILi2EEvPfS0_S0_iE2bs[16];
	ld.param.u64 	%rd4, [_Z10matrixmu_3ILi2EEvPfS0_S0_i_param_0];
	ld.param.u64 	%rd5, [_Z10matrixmu_3ILi2EEvPfS0_S0_i_param_1];
	ld.param.u32 	%r49, [_Z10matrixmu_3ILi2EEvPfS0_S0_i_param_3];
	cvta.to.global.u64 	%rd1, %rd5;
	cvta.to.global.u64 	%rd2, %rd4;
	mov.u32 	%r50, %ctaid.x;
	mov.u32 	%r51, %ctaid.y;
	mov.u32 	%r1, %tid.x;
	mov.u32 	%r2, %tid.y;
	shl.b32 	%r52, %r51, 1;
	add.s32 	%r3, %r52, %r2;
	shl.b32 	%r4, %r50, 1;
	add.s32 	%r5, %r4, %r1;
	shr.u32 	%r53, %r49, 31;
	add.s32 	%r54, %r49, %r53;
	shr.s32 	%r6, %r54, 1;
	setp.lt.s32 	%p1, %r49, 2;
	mov.f32 	%f142, 0f00000000;
	@%p1 bra 	$L__BB1_12;
	mad.lo.s32 	%r7, %r49, %r3, %r1;
	shl.b32 	%r56, %r2, 3;
	mov.u32 	%r57, _ZZ10matrixmu_3ILi2EEvPfS0_S0_iE2as;
	add.s32 	%r8, %r57, %r56;
	shl.b32 	%r58, %r1, 2;
	add.s32 	%r9, %r8, %r58;
	mov.u32 	%r59, _ZZ10matrixmu_3ILi2EEvPfS0_S0_iE2bs;
	add.s32 	%r11, %r59, %r58;
	add.s32 	%r10, %r11, %r56;
	add.s32 	%r60, %r6, -1;
	setp.lt.u32 	%p2, %r60, 7;
	mov.f32 	%f142, 0f00000000;
	mov.b32 	%r117, 0;
	@%p2 bra 	$L__BB1_4;
	and.b32  	%r61, %r6, 1073741816;
	neg.s32 	%r115, %r61;
	add.s32 	%r62, %r2, 14;
	mad.lo.s32 	%r63, %r49, %r62, %r1;
	add.s32 	%r113, %r63, %r4;
	add.s32 	%r64, %r2, 12;
	mad.lo.s32 	%r65, %r49, %r64, %r1;
	add.s32 	%r112, %r65, %r4;
	add.s32 	%r66, %r2, 10;
	mad.lo.s32 	%r67, %r49, %r66, %r1;
	add.s32 	%r111, %r67, %r4;
	add.s32 	%r68, %r2, 8;
	mad.lo.s32 	%r69, %r49, %r68, %r1;
	add.s32 	%r110, %r69, %r4;
	add.s32 	%r70, %r2, 6;
	mad.lo.s32 	%r71, %r49, %r70, %r1;
	add.s32 	%r109, %r71, %r4;
	add.s32 	%r72, %r2, 4;
	mad.lo.s32 	%r73, %r49, %r72, %r1;
	add.s32 	%r108, %r73, %r4;
	add.s32 	%r74, %r2, 2;
	mad.lo.s32 	%r75, %r49, %r74, %r1;
	add.s32 	%r107, %r75, %r4;
	mad.lo.s32 	%r76, %r2, %r49, %r1;
	add.s32 	%r106, %r76, %r4;
	mov.f32 	%f142, 0f00000000;
	mov.u32 	%r114, %r7;
$L__BB1_3:
	.pragma "nounroll";
	and.b32  	%r117, %r6, 1073741816;
	mul.wide.s32 	%rd6, %r114, 4;
	add.s64 	%rd7, %rd2, %rd6;
	ld.global.f32 	%f17, [%rd7];
	st.shared.f32 	[%r9], %f17;
	mul.wide.u32 	%rd8, %r106, 4;
	add.s64 	%rd9, %rd1, %rd8;
	ld.global.f32 	%f18, [%rd9];
	st.shared.f32 	[%r10], %f18;
	bar.sync 	0;
	ld.shared.f32 	%f19, [%r8];
	ld.shared.f32 	%f20, [%r11];
	fma.rn.f32 	%f21, %f19, %f20, %f142;
	ld.shared.f32 	%f22, [%r8+4];
	ld.shared.f32 	%f23, [%r11+8];
	fma.rn.f32 	%f24, %f22, %f23, %f21;
	bar.sync 	0;
	ld.global.f32 	%f25, [%rd7+8];
	st.shared.f32 	[%r9], %f25;
	mul.wide.u32 	%rd10, %r107, 4;
	add.s64 	%rd11, %rd1, %rd10;
	ld.global.f32 	%f26, [%rd11];
	st.shared.f32 	[%r10], %f26;
	bar.sync 	0;
	ld.shared.f32 	%f27, [%r8];
	ld.shared.f32 	%f28, [%r11];
	fma.rn.f32 	%f29, %f27, %f28, %f24;
	ld.shared.f32 	%f30, [%r8+4];
	ld.shared.f32 	%f31, [%r11+8];
	fma.rn.f32 	%f32, %f30, %f31, %f29;
	bar.sync 	0;
	ld.global.f32 	%f33, [%rd7+16];
	st.shared.f32 	[%r9], %f33;
	mul.wide.u32 	%rd12, %r108, 4;
	add.s64 	%rd13, %rd1, %rd12;
	ld.global.f32 	%f34, [%rd13];
	st.shared.f32 	[%r10], %f34;
	bar.sync 	0;
	ld.shared.f32 	%f35, [%r8];
	ld.shared.f32 	%f36, [%r11];
	fma.rn.f32 	%f37, %f35, %f36, %f32;
	ld.shared.f32 	%f38, [%r8+4];
	ld.shared.f32 	%f39, [%r11+8];
	fma.rn.f32 	%f40, %f38, %f39, %f37;
	bar.sync 	0;
	ld.global.f32 	%f41, [%rd7+24];
	st.shared.f32 	[%r9], %f41;
	mul.wide.u32 	%rd14, %r109, 4;
	add.s64 	%rd15, %rd1, %rd14;
	ld.global.f32 	%f42, [%rd15];
	st.shared.f32 	[%r10], %f42;
	bar.sync 	0;
	ld.shared.f32 	%f43, [%r8];
	ld.shared.f32 	%f44, [%r11];
	fma.rn.f32 	%f45, %f43, %f44, %f40;
	ld.shared.f32 	%f46, [%r8+4];
	ld.shared.f32 	%f47, [%r11+8];
	fma.rn.f32 	%f48, %f46, %f47, %f45;
	bar.sync 	0;
	ld.global.f32 	%f49, [%rd7+32];
	st.shared.f32 	[%r9], %f49;
	mul.wide.u32 	%rd16, %r110, 4;
	add.s64 	%rd17, %rd1, %rd16;
	ld.global.f32 	%f50, [%rd17];
	st.shared.f32 	[%r10], %f50;
	bar.sync 	0;
	ld.shared.f32 	%f51, [%r8];
	ld.shared.f32 	%f52, [%r11];
	fma.rn.f32 	%f53, %f51, %f52, %f48;
	ld.shared.f32 	%f54, [%r8+4];
	ld.shared.f32 	%f55, [%r11+8];
	fma.rn.f32 	%f56, %f54, %f55, %f53;
	bar.sync 	0;
	ld.global.f32 	%f57, [%rd7+40];
	st.shared.f32 	[%r9], %f57;
	mul.wide.u32 	%rd18, %r111, 4;
	add.s64 	%rd19, %rd1, %rd18;
	ld.global.f32 	%f58, [%rd19];
	st.shared.f32 	[%r10], %f58;
	bar.sync 	0;
	ld.shared.f32 	%f59, [%r8];
	ld.shared.f32 	%f60, [%r11];
	fma.rn.f32 	%f61, %f59, %f60, %f56;
	ld.shared.f32 	%f62, [%r8+4];
	ld.shared.f32 	%f63, [%r11+8];
	fma.rn.f32 	%f64, %f62, %f63, %f61;
	bar.sync 	0;
	ld.global.f32 	%f65, [%rd7+48];
	st.shared.f32 	[%r9], %f65;
	mul.wide.u32 	%rd20, %r112, 4;
	add.s64 	%rd21, %rd1, %rd20;
	ld.global.f32 	%f66, [%rd21];
	st.shared.f32 	[%r10], %f66;
	bar.sync 	0;
	ld.shared.f32 	%f67, [%r8];
	ld.shared.f32 	%f68, [%r11];
	fma.rn.f32 	%f69, %f67, %f68, %f64;
	ld.shared.f32 	%f70, [%r8+4];
	ld.shared.f32 	%f71, [%r11+8];
	fma.rn.f32 	%f72, %f70, %f71, %f69;
	bar.sync 	0;
	ld.global.f32 	%f73, [%rd7+56];
	st.shared.f32 	[%r9], %f73;
	mul.wide.u32 	%rd22, %r113, 4;
	add.s64 	%rd23, %rd1, %rd22;
	ld.global.f32 	%f74, [%rd23];
	st.shared.f32 	[%r10], %f74;
	bar.sync 	0;
	ld.shared.f32 	%f75, [%r8];
	ld.shared.f32 	%f76, [%r11];
	fma.rn.f32 	%f77, %f75, %f76, %f72;
	ld.shared.f32 	%f78, [%r8+4];
	ld.shared.f32 	%f79, [%r11+8];
	fma.rn.f32 	%f142, %f78, %f79, %f77;
	bar.sync 	0;
	add.s32 	%r115, %r115, 8;
	add.s32 	%r114, %r114, 16;
	shl.b32 	%r77, %r49, 4;
	add.s32 	%r113, %r113, %r77;
	add.s32 	%r112, %r112, %r77;
	add.s32 	%r111, %r111, %r77;
	add.s32 	%r110, %r110, %r77;
	add.s32 	%r109, %r109, %r77;
	add.s32 	%r108, %r108, %r77;
	add.s32 	%r107, %r107, %r77;
	add.s32 	%r106, %r106, %r77;
	setp.ne.s32 	%p3, %r115, 0;
	@%p3 bra 	$L__BB1_3;
$L__BB1_4:
	and.b32  	%r43, %r6, 7;
	setp.eq.s32 	%p4, %r43, 0;
	@%p4 bra 	$L__BB1_12;
	and.b32  	%r44, %r6, 3;
	setp.lt.u32 	%p5, %r43, 4;
	@%p5 bra 	$L__BB1_7;
	shl.b32 	%r78, %r117, 1;
	add.s32 	%r79, %r7, %r78;
	mul.wide.s32 	%rd24, %r79, 4;
	add.s64 	%rd25, %rd2, %rd24;
	ld.global.f32 	%f81, [%rd25];
	st.shared.f32 	[%r9], %f81;
	add.s32 	%r80, %r78, %r2;
	mad.lo.s32 	%r81, %r80, %r49, %r5;
	mul.wide.u32 	%rd26, %r81, 4;
	add.s64 	%rd27, %rd1, %rd26;
	ld.global.f32 	%f82, [%rd27];
	st.shared.f32 	[%r10], %f82;
	bar.sync 	0;
	ld.shared.f32 	%f83, [%r8];
	ld.shared.f32 	%f84, [%r11];
	fma.rn.f32 	%f85, %f83, %f84, %f142;
	ld.shared.f32 	%f86, [%r8+4];
	ld.shared.f32 	%f87, [%r11+8];
	fma.rn.f32 	%f88, %f86, %f87, %f85;
	bar.sync 	0;
	ld.global.f32 	%f89, [%rd25+8];
	st.shared.f32 	[%r9], %f89;
	add.s32 	%r82, %r80, 2;
	mad.lo.s32 	%r83, %r82, %r49, %r5;
	mul.wide.u32 	%rd28, %r83, 4;
	add.s64 	%rd29, %rd1, %rd28;
	ld.global.f32 	%f90, [%rd29];
	st.shared.f32 	[%r10], %f90;
	bar.sync 	0;
	ld.shared.f32 	%f91, [%r8];
	ld.shared.f32 	%f92, [%r11];
	fma.rn.f32 	%f93, %f91, %f92, %f88;
	ld.shared.f32 	%f94, [%r8+4];
	ld.shared.f32 	%f95, [%r11+8];
	fma.rn.f32 	%f96, %f94, %f95, %f93;
	bar.sync 	0;
	ld.global.f32 	%f97, [%rd25+16];
	st.shared.f32 	[%r9], %f97;
	add.s32 	%r84, %r80, 4;
	mad.lo.s32 	%r85, %r84, %r49, %r5;
	mul.wide.u32 	%rd30, %r85, 4;
	add.s64 	%rd31, %rd1, %rd30;
	ld.global.f32 	%f98, [%rd31];
	st.shared.f32 	[%r10], %f98;
	bar.sync 	0;
	ld.shared.f32 	%f99, [%r8];
	ld.shared.f32 	%f100, [%r11];
	fma.rn.f32 	%f101, %f99, %f100, %f96;
	ld.shared.f32 	%f102, [%r8+4];
	ld.shared.f32 	%f103, [%r11+8];
	fma.rn.f32 	%f104, %f102, %f103, %f101;
	bar.sync 	0;
	ld.global.f32 	%f105, [%rd25+24];
	st.shared.f32 	[%r9], %f105;
	add.s32 	%r86, %r80, 6;
	mad.lo.s32 	%r87, %r86, %r49, %r5;
	mul.wide.u32 	%rd32, %r87, 4;
	add.s64 	%rd33, %rd1, %rd32;
	ld.global.f32 	%f106, [%rd33];
	st.shared.f32 	[%r10], %f106;
	bar.sync 	0;
	ld.shared.f32 	%f107, [%r8];
	ld.shared.f32 	%f108, [%r11];
	fma.rn.f32 	%f109, %f107, %f108, %f104;
	ld.shared.f32 	%f110, [%r8+4];
	ld.shared.f32 	%f111, [%r11+8];
	fma.rn.f32 	%f142, %f110, %f111, %f109;
	bar.sync 	0;
	sub.s32 	%r88, %r78, %r117;
	add.s32 	%r117, %r88, 4;
$L__BB1_7:
	setp.eq.s32 	%p6, %r44, 0;
	@%p6 bra 	$L__BB1_12;
	setp.eq.s32 	%p7, %r44, 1;
	@%p7 bra 	$L__BB1_10;
	shl.b32 	%r89, %r117, 1;
	add.s32 	%r90, %r7, %r89;
	mul.wide.s32 	%rd34, %r90, 4;
	add.s64 	%rd35, %rd2, %rd34;
	ld.global.f32 	%f113, [%rd35];
	st.shared.f32 	[%r9], %f113;
	add.s32 	%r91, %r89, %r2;
	mad.lo.s32 	%r92, %r91, %r49, %r5;
	mul.wide.u32 	%rd36, %r92, 4;
	add.s64 	%rd37, %rd1, %rd36;
	ld.global.f32 	%f114, [%rd37];
	st.shared.f32 	[%r10], %f114;
	bar.sync 	0;
	ld.shared.f32 	%f115, [%r8];
	ld.shared.f32 	%f116, [%r11];
	fma.rn.f32 	%f117, %f115, %f116, %f142;
	ld.shared.f32 	%f118, [%r8+4];
	ld.shared.f32 	%f119, [%r11+8];
	fma.rn.f32 	%f120, %f118, %f119, %f117;
	bar.sync 	0;
	ld.global.f32 	%f121, [%rd35+8];
	st.shared.f32 	[%r9], %f121;
	add.s32 	%r93, %r91, 2;
	mad.lo.s32 	%r94, %r93, %r49, %r5;
	mul.wide.u32 	%rd38, %r94, 4;
	add.s64 	%rd39, %rd1, %rd38;
	ld.global.f32 	%f122, [%rd39];
	st.shared.f32 	[%r10], %f122;
	bar.sync 	0;
	ld.shared.f32 	%f123, [%r8];
	ld.shared.f32 	%f124, [%r11];
	fma.rn.f32 	%f125, %f123, %f124, %f120;
	ld.shared.f32 	%f126, [%r8+4];
	ld.shared.f32 	%f127, [%r11+8];
	fma.rn.f32 	%f142, %f126, %f127, %f125;
	bar.sync 	0;
	sub.s32 	%r95, %r89, %r117;
	add.s32 	%r117, %r95, 2;
$L__BB1_10:
	and.b32  	%r96, %r6, 1;
	setp.eq.b32 	%p8, %r96, 1;
	not.pred 	%p9, %p8;
	@%p9 bra 	$L__BB1_12;
	shl.b32 	%r97, %r117, 1;
	add.s32 	%r98, %r7, %r97;
	mul.wide.s32 	%rd40, %r98, 4;
	add.s64 	%rd41, %rd2, %rd40;
	ld.global.f32 	%f128, [%rd41];
	st.shared.f32 	[%r9], %f128;
	add.s32 	%r99, %r97, %r2;
	mad.lo.s32 	%r100, %r99, %r49, %r5;
	mul.wide.u32 	%rd42, %r100, 4;
	add.s64 	%rd43, %rd1, %rd42;
	ld.global.f32 	%f129, [%rd43];
	st.shared.f32 	[%r10], %f129;
	bar.sync 	0;
	ld.shared.f32 	%f130, [%r8];
	ld.shared.f32 	%f131, [%r11];
	fma.rn.f32 	%f132, %f130, %f131, %f142;
	ld.shared.f32 	%f133, [%r8+4];
	ld.shared.f32 	%f134, [%r11+8];
	fma.rn.f32 	%f142, %f133, %f134, %f132;
	bar.sync 	0;
$L__BB1_12:
	ld.param.u64 	%rd47, [_Z10matrixmu_3ILi2EEvPfS0_S0_i_param_2];
	cvta.to.global.u64 	%rd44, %rd47;
	mad.lo.s32 	%r105, %r49, %r3, %r5;
	mul.wide.s32 	%rd45, %r105, 4;
	add.s64 	%rd46, %rd44, %rd45;
	st.global.f32 	[%rd46], %f142;
	ret;

}
	// .globl	_Z10matrixmu_3ILi4EEvPfS0_S0_i
.visible .entry _Z10matrixmu_3ILi4EEvPfS0_S0_i(
	.param .u64 .ptr .align 1 _Z10matrixmu_3ILi4EEvPfS0_S0_i_param_0,
	.param .u64 .ptr .align 1 _Z10matrixmu_3ILi4EEvPfS0_S0_i_param_1,
	.param .u64 .ptr .align 1 _Z10matrixmu_3ILi4EEvPfS0_S0_i_param_2,
	.param .u32 _Z10matrixmu_3ILi4EEvPfS0_S0_i_param_3
)
{
	.reg .pred 	%p<8>;
	.reg .b32 	%r<76>;
	.reg .b32 	%f<116>;
	.reg .b64 	%rd<33>;
	// demoted variable
	.shared .align 4 .b8 _ZZ10matrixmu_3ILi4EEvPfS0_S0_iE2as[64];
	// demoted variable
	.shared .align 4 .b8 _ZZ10matrixmu_3ILi4EEvPfS0_S0_iE2bs[64];
	ld.param.u64 	%rd5, [_Z10matrixmu_3ILi4EEvPfS0_S0_i_param_1];
	ld.param.u32 	%r34, [_Z10matrixmu_3ILi4EEvPfS0_S0_i_param_3];
	cvta.to.global.u64 	%rd1, %rd5;
	mov.u32 	%r35, %ctaid.x;
	mov.u32 	%r36, %ctaid.y;
	mov.u32 	%r1, %tid.x;
	mov.u32 	%r2, %tid.y;
	shl.b32 	%r37, %r36, 2;
	add.s32 	%r3, %r37, %r2;
	shl.b32 	%r4, %r35, 2;
	add.s32 	%r5, %r4, %r1;
	shr.s32 	%r38, %r34, 31;
	shr.u32 	%r39, %r38, 30;
	add.s32 	%r40, %r34, %r39;
	shr.s32 	%r6, %r40, 2;
	setp.lt.s32 	%p1, %r34, 4;
	mov.f32 	%f115, 0f00000000;
	@%p1 bra 	$L__BB2_9;
	mad.lo.s32 	%r7, %r34, %r3, %r1;
	shl.b32 	%r42, %r2, 4;
	mov.u32 	%r43, _ZZ10matrixmu_3ILi4EEvPfS0_S0_iE2as;
	add.s32 	%r8, %r43, %r42;
	shl.b32 	%r44, %r1, 2;
	add.s32 	%r9, %r8, %r44;
	mov.u32 	%r45, _ZZ10matrixmu_3ILi4EEvPfS0_S0_iE2bs;
	add.s32 	%r11, %r45, %r44;
	add.s32 	%r10, %r11, %r42;
	add.s32 	%r46, %r6, -1;
	setp.lt.u32 	%p2, %r46, 3;
	mov.f32 	%f115, 0f00000000;
	mov.b32 	%r75, 0;
	@%p2 bra 	$L__BB2_4;
	and.b32  	%r75, %r6, 536870908;
	neg.s32 	%r73, %r75;
	add.s32 	%r48, %r2, 12;
	mad.lo.s32 	%r49, %r34, %r48, %r1;
	add.s32 	%r71, %r49, %r4;
	add.s32 	%r50, %r2, 8;
	mad.lo.s32 	%r51, %r34, %r50, %r1;
	add.s32 	%r70, %r51, %r4;
	add.s32 	%r52, %r2, 4;
	mad.lo.s32 	%r53, %r34, %r52, %r1;
	add.s32 	%r69, %r53, %r4;
	mad.lo.s32 	%r54, %r2, %r34, %r1;
	add.s32 	%r68, %r54, %r4;
	mov.f32 	%f115, 0f00000000;
	mov.u32 	%r72, %r7;
$L__BB2_3:
	.pragma "nounroll";
	ld.param.u64 	%rd30, [_Z10matrixmu_3ILi4EEvPfS0_S0_i_param_0];
	cvta.to.global.u64 	%rd6, %rd30;
	mul.wide.s32 	%rd7, %r72, 4;
	add.s64 	%rd8, %rd6, %rd7;
	ld.global.f32 	%f14, [%rd8];
	st.shared.f32 	[%r9], %f14;
	mul.wide.u32 	%rd9, %r68, 4;
	add.s64 	%rd10, %rd1, %rd9;
	ld.global.f32 	%f15, [%rd10];
	st.shared.f32 	[%r10], %f15;
	bar.sync 	0;
	ld.shared.f32 	%f16, [%r8];
	ld.shared.f32 	%f17, [%r11];
	fma.rn.f32 	%f18, %f16, %f17, %f115;
	ld.shared.f32 	%f19, [%r8+4];
	ld.shared.f32 	%f20, [%r11+16];
	fma.rn.f32 	%f21, %f19, %f20, %f18;
	ld.shared.f32 	%f22, [%r8+8];
	ld.shared.f32 	%f23, [%r11+32];
	fma.rn.f32 	%f24, %f22, %f23, %f21;
	ld.shared.f32 	%f25, [%r8+12];
	ld.shared.f32 	%f26, [%r11+48];
	fma.rn.f32 	%f27, %f25, %f26, %f24;
	bar.sync 	0;
	ld.global.f32 	%f28, [%rd8+16];
	st.shared.f32 	[%r9], %f28;
	mul.wide.u32 	%rd11, %r69, 4;
	add.s64 	%rd12, %rd1, %rd11;
	ld.global.f32 	%f29, [%rd12];
	st.shared.f32 	[%r10], %f29;
	bar.sync 	0;
	ld.shared.f32 	%f30, [%r8];
	ld.shared.f32 	%f31, [%r11];
	fma.rn.f32 	%f32, %f30, %f31, %f27;
	ld.shared.f32 	%f33, [%r8+4];
	ld.shared.f32 	%f34, [%r11+16];
	fma.rn.f32 	%f35, %f33, %f34, %f32;
	ld.shared.f32 	%f36, [%r8+8];
	ld.shared.f32 	%f37, [%r11+32];
	fma.rn.f32 	%f38, %f36, %f37, %f35;
	ld.shared.f32 	%f39, [%r8+12];
	ld.shared.f32 	%f40, [%r11+48];
	fma.rn.f32 	%f41, %f39, %f40, %f38;
	bar.sync 	0;
	ld.global.f32 	%f42, [%rd8+32];
	st.shared.f32 	[%r9], %f42;
	mul.wide.u32 	%rd13, %r70, 4;
	add.s64 	%rd14, %rd1, %rd13;
	ld.global.f32 	%f43, [%rd14];
	st.shared.f32 	[%r10], %f43;
	bar.sync 	0;
	ld.shared.f32 	%f44, [%r8];
	ld.shared.f32 	%f45, [%r11];
	fma.rn.f32 	%f46, %f44, %f45, %f41;
	ld.shared.f32 	%f47, [%r8+4];
	ld.shared.f32 	%f48, [%r11+16];
	fma.rn.f32 	%f49, %f47, %f48, %f46;
	ld.shared.f32 	%f50, [%r8+8];
	ld.shared.f32 	%f51, [%r11+32];
	fma.rn.f32 	%f52, %f50, %f51, %f49;
	ld.shared.f32 	%f53, [%r8+12];
	ld.shared.f32 	%f54, [%r11+48];
	fma.rn.f32 	%f55, %f53, %f54, %f52;
	bar.sync 	0;
	ld.global.f32 	%f56, [%rd8+48];
	st.shared.f32 	[%r9], %f56;
	mul.wide.u32 	%rd15, %r71, 4;
	add.s64 	%rd16, %rd1, %rd15;
	ld.global.f32 	%f57, [%rd16];
	st.shared.f32 	[%r10], %f57;
	bar.sync 	0;
	ld.shared.f32 	%f58, [%r8];
	ld.shared.f32 	%f59, [%r11];
	fma.rn.f32 	%f60, %f58, %f59, %f55;
	ld.shared.f32 	%f61, [%r8+4];
	ld.shared.f32 	%f62, [%r11+16];
	fma.rn.f32 	%f63, %f61, %f62, %f60;
	ld.shared.f32 	%f64, [%r8+8];
	ld.shared.f32 	%f65, [%r11+32];
	fma.rn.f32 	%f66, %f64, %f65, %f63;
	ld.shared.f32 	%f67, [%r8+12];
	ld.shared.f32 	%f68, [%r11+48];
	fma.rn.f32 	%f115, %f67, %f68, %f66;
	bar.sync 	0;
	add.s32 	%r73, %r73, 4;
	add.s32 	%r72, %r72, 16;
	shl.b32 	%r55, %r34, 4;
	add.s32 	%r71, %r71, %r55;
	add.s32 	%r70, %r70, %r55;
	add.s32 	%r69, %r69, %r55;
	add.s32 	%r68, %r68, %r55;
	setp.ne.s32 	%p3, %r73, 0;
	@%p3 bra 	$L__BB2_3;
$L__BB2_4:
	and.b32  	%r31, %r6, 3;
	setp.eq.s32 	%p4, %r31, 0;
	@%p4 bra 	$L__BB2_9;
	ld.param.u64 	%rd31, [_Z10matrixmu_3ILi4EEvPfS0_S0_i_param_0];
	cvta.to.global.u64 	%rd2, %rd31;
	setp.eq.s32 	%p5, %r31, 1;
	@%p5 bra 	$L__BB2_7;
	shl.b32 	%r56, %r75, 2;
	add.s32 	%r57, %r7, %r56;
	mul.wide.s32 	%rd17, %r57, 4;
	add.s64 	%rd18, %rd2, %rd17;
	ld.global.f32 	%f70, [%rd18];
	st.shared.f32 	[%r9], %f70;
	add.s32 	%r58, %r56, %r2;
	mad.lo.s32 	%r59, %r58, %r34, %r5;
	mul.wide.u32 	%rd19, %r59, 4;
	add.s64 	%rd20, %rd1, %rd19;
	ld.global.f32 	%f71, [%rd20];
	st.shared.f32 	[%r10], %f71;
	bar.sync 	0;
	ld.shared.f32 	%f72, [%r8];
	ld.shared.f32 	%f73, [%r11];
	fma.rn.f32 	%f74, %f72, %f73, %f115;
	ld.shared.f32 	%f75, [%r8+4];
	ld.shared.f32 	%f76, [%r11+16];
	fma.rn.f32 	%f77, %f75, %f76, %f74;
	ld.shared.f32 	%f78, [%r8+8];
	ld.shared.f32 	%f79, [%r11+32];
	fma.rn.f32 	%f80, %f78, %f79, %f77;
	ld.shared.f32 	%f81, [%r8+12];
	ld.shared.f32 	%f82, [%r11+48];
	fma.rn.f32 	%f83, %f81, %f82, %f80;
	bar.sync 	0;
	ld.global.f32 	%f84, [%rd18+16];
	st.shared.f32 	[%r9], %f84;
	add.s32 	%r60, %r58, 4;
	mad.lo.s32 	%r61, %r60, %r34, %r5;
	mul.wide.u32 	%rd21, %r61, 4;
	add.s64 	%rd22, %rd1, %rd21;
	ld.global.f32 	%f85, [%rd22];
	st.shared.f32 	[%r10], %f85;
	bar.sync 	0;
	ld.shared.f32 	%f86, [%r8];
	ld.shared.f32 	%f87, [%r11];
	fma.rn.f32 	%f88, %f86, %f87, %f83;
	ld.shared.f32 	%f89, [%r8+4];
	ld.shared.f32 	%f90, [%r11+16];
	fma.rn.f32 	%f91, %f89, %f90, %f88;
	ld.shared.f32 	%f92, [%r8+8];
	ld.shared.f32 	%f93, [%r11+32];
	fma.rn.f32 	%f94, %f92, %f93, %f91;
	ld.shared.f32 	%f95, [%r8+12];
	ld.shared.f32 	%f96, [%r11+48];
	fma.rn.f32 	%f115, %f95, %f96, %f94;
	bar.sync 	0;
	add.s32 	%r75, %r75, 2;
$L__BB2_7:
	and.b32  	%r62, %r6, 1;
	setp.eq.b32 	%p6, %r62, 1;
	not.pred 	%p7, %p6;
	@%p7 bra 	$L__BB2_9;
	shl.b32 	%r63, %r75, 2;
	add.s32 	%r64, %r7, %r63;
	mul.wide.s32 	%rd23, %r64, 4;
	add.s64 	%rd24, %rd2, %rd23;
	ld.global.f32 	%f97, [%rd24];
	st.shared.f32 	[%r9], %f97;
	add.s32 	%r65, %r63, %r2;
	mad.lo.s32 	%r66, %r65, %r34, %r5;
	mul.wide.u32 	%rd25, %r66, 4;
	add.s64 	%rd26, %rd1, %rd25;
	ld.global.f32 	%f98, [%rd26];
	st.shared.f32 	[%r10], %f98;
	bar.sync 	0;
	ld.shared.f32 	%f99, [%r8];
	ld.shared.f32 	%f100, [%r11];
	fma.rn.f32 	%f101, %f99, %f100, %f115;
	ld.shared.f32 	%f102, [%r8+4];
	ld.shared.f32 	%f103, [%r11+16];
	fma.rn.f32 	%f104, %f102, %f103, %f101;
	ld.shared.f32 	%f105, [%r8+8];
	ld.shared.f32 	%f106, [%r11+32];
	fma.rn.f32 	%f107, %f105, %f106, %f104;
	ld.shared.f32 	%f108, [%r8+12];
	ld.shared.f32 	%f109, [%r11+48];
	fma.rn.f32 	%f115, %f108, %f109, %f107;
	bar.sync 	0;
$L__BB2_9:
	ld.param.u64 	%rd32, [_Z10matrixmu_3ILi4EEvPfS0_S0_i_param_2];
	cvta.to.global.u64 	%rd27, %rd32;
	mad.lo.s32 	%r67, %r34, %r3, %r5;
	mul.wide.s32 	%rd28, %r67, 4;
	add.s64 	%rd29, %rd27, %rd28;
	st.global.f32 	[%rd29], %f115;
	ret;

}
	// .globl	_Z10matrixmu_3ILi8EEvPfS0_S0_i
.visible .entry _Z10matrixmu_3ILi8EEvPfS0_S0_i(
	.param .u64 .ptr .align 1 _Z10matrixmu_3ILi8EEvPfS0_S0_i_param_0,
	.param .u64 .ptr .align 1 _Z10matrixmu_3ILi8EEvPfS0_S0_i_param_1,
	.param .u64 .ptr .align 1 _Z10matrixmu_3ILi8EEvPfS0_S0_i_param_2,
	.param .u32 _Z10matrixmu_3ILi8EEvPfS0_S0_i_param_3
)
{
	.reg .pred 	%p<8>;
	.reg .b32 	%r<76>;
	.reg .b32 	%f<200>;
	.reg .b64 	%rd<33>;
	// demoted variable
	.shared .align 4 .b8 _ZZ10matrixmu_3ILi8EEvPfS0_S0_iE2as[256];
	// demoted variable
	.shared .align 4 .b8 _ZZ10matrixmu_3ILi8EEvPfS0_S0_iE2bs[256];
	ld.param.u64 	%rd5, [_Z10matrixmu_3ILi8EEvPfS0_S0_i_param_1];
	ld.param.u32 	%r34, [_Z10matrixmu_3ILi8EEvPfS0_S0_i_param_3];
	cvta.to.global.u64 	%rd1, %rd5;
	mov.u32 	%r35, %ctaid.x;
	mov.u32 	%r36, %ctaid.y;
	mov.u32 	%r1, %tid.x;
	mov.u32 	%r2, %tid.y;
	shl.b32 	%r37, %r36, 3;
	add.s32 	%r3, %r37, %r2;
	shl.b32 	%r4, %r35, 3;
	add.s32 	%r5, %r4, %r1;
	shr.s32 	%r38, %r34, 31;
	shr.u32 	%r39, %r38, 29;
	add.s32 	%r40, %r34, %r39;
	shr.s32 	%r6, %r40, 3;
	setp.lt.s32 	%p1, %r34, 8;
	mov.f32 	%f199, 0f00000000;
	@%p1 bra 	$L__BB3_9;
	mad.lo.s32 	%r7, %r34, %r3, %r1;
	shl.b32 	%r42, %r2, 5;
	mov.u32 	%r43, _ZZ10matrixmu_3ILi8EEvPfS0_S0_iE2as;
	add.s32 	%r8, %r43, %r42;
	shl.b32 	%r44, %r1, 2;
	add.s32 	%r9, %r8, %r44;
	mov.u32 	%r45, _ZZ10matrixmu_3ILi8EEvPfS0_S0_iE2bs;
	add.s32 	%r11, %r45, %r44;
	add.s32 	%r10, %r11, %r42;
	add.s32 	%r46, %r6, -1;
	setp.lt.u32 	%p2, %r46, 3;
	mov.f32 	%f199, 0f00000000;
	mov.b32 	%r75, 0;
	@%p2 bra 	$L__BB3_4;
	and.b32  	%r75, %r6, 268435452;
	neg.s32 	%r73, %r75;
	add.s32 	%r48, %r2, 24;
	mad.lo.s32 	%r49, %r34, %r48, %r1;
	add.s32 	%r71, %r49, %r4;
	add.s32 	%r50, %r2, 16;
	mad.lo.s32 	%r51, %r34, %r50, %r1;
	add.s32 	%r70, %r51, %r4;
	add.s32 	%r52, %r2, 8;
	mad.lo.s32 	%r53, %r34, %r52, %r1;
	add.s32 	%r69, %r53, %r4;
	mad.lo.s32 	%r54, %r2, %r34, %r1;
	add.s32 	%r68, %r54, %r4;
	mov.f32 	%f199, 0f00000000;
	mov.u32 	%r72, %r7;
$L__BB3_3:
	.pragma "nounroll";
	ld.param.u64 	%rd30, [_Z10matrixmu_3ILi8EEvPfS0_S0_i_param_0];
	cvta.to.global.u64 	%rd6, %rd30;
	mul.wide.s32 	%rd7, %r72, 4;
	add.s64 	%rd8, %rd6, %rd7;
	ld.global.f32 	%f14, [%rd8];
	st.shared.f32 	[%r9], %f14;
	mul.wide.u32 	%rd9, %r68, 4;
	add.s64 	%rd10, %rd1, %rd9;
	ld.global.f32 	%f15, [%rd10];
	st.shared.f32 	[%r10], %f15;
	bar.sync 	0;
	ld.shared.f32 	%f16, [%r8];
	ld.shared.f32 	%f17, [%r11];
	fma.rn.f32 	%f18, %f16, %f17, %f199;
	ld.shared.f32 	%f19, [%r8+4];
	ld.shared.f32 	%f20, [%r11+32];
	fma.rn.f32 	%f21, %f19, %f20, %f18;
	ld.shared.f32 	%f22, [%r8+8];
	ld.shared.f32 	%f23, [%r11+64];
	fma.rn.f32 	%f24, %f22, %f23, %f21;
	ld.shared.f32 	%f25, [%r8+12];
	ld.shared.f32 	%f26, [%r11+96];
	fma.rn.f32 	%f27, %f25, %f26, %f24;
	ld.shared.f32 	%f28, [%r8+16];
	ld.shared.f32 	%f29, [%r11+128];
	fma.rn.f32 	%f30, %f28, %f29, %f27;
	ld.shared.f32 	%f31, [%r8+20];
	ld.shared.f32 	%f32, [%r11+160];
	fma.rn.f32 	%f33, %f31, %f32, %f30;
	ld.shared.f32 	%f34, [%r8+24];
	ld.shared.f32 	%f35, [%r11+192];
	fma.rn.f32 	%f36, %f34, %f35, %f33;
	ld.shared.f32 	%f37, [%r8+28];
	ld.shared.f32 	%f38, [%r11+224];
	fma.rn.f32 	%f39, %f37, %f38, %f36;
	bar.sync 	0;
	ld.global.f32 	%f40, [%rd8+32];
	st.shared.f32 	[%r9], %f40;
	mul.wide.u32 	%rd11, %r69, 4;
	add.s64 	%rd12, %rd1, %rd11;
	ld.global.f32 	%f41, [%rd12];
	st.shared.f32 	[%r10], %f41;
	bar.sync 	0;
	ld.shared.f32 	%f42, [%r8];
	ld.shared.f32 	%f43, [%r11];
	fma.rn.f32 	%f44, %f42, %f43, %f39;
	ld.shared.f32 	%f45, [%r8+4];
	ld.shared.f32 	%f46, [%r11+32];
	fma.rn.f32 	%f47, %f45, %f46, %f44;
	ld.shared.f32 	%f48, [%r8+8];
	ld.shared.f32 	%f49, [%r11+64];
	fma.rn.f32 	%f50, %f48, %f49, %f47;
	ld.shared.f32 	%f51, [%r8+12];
	ld.shared.f32 	%f52, [%r11+96];
	fma.rn.f32 	%f53, %f51, %f52, %f50;
	ld.shared.f32 	%f54, [%r8+16];
	ld.shared.f32 	%f55, [%r11+128];
	fma.rn.f32 	%f56, %f54, %f55, %f53;
	ld.shared.f32 	%f57, [%r8+20];
	ld.shared.f32 	%f58, [%r11+160];
	fma.rn.f32 	%f59, %f57, %f58, %f56;
	ld.shared.f32 	%f60, [%r8+24];
	ld.shared.f32 	%f61, [%r11+192];
	fma.rn.f32 	%f62, %f60, %f61, %f59;
	ld.shared.f32 	%f63, [%r8+28];
	ld.shared.f32 	%f64, [%r11+224];
	fma.rn.f32 	%f65, %f63, %f64, %f62;
	bar.sync 	0;
	ld.global.f32 	%f66, [%rd8+64];
	st.shared.f32 	[%r9], %f66;
	mul.wide.u32 	%rd13, %r70, 4;
	add.s64 	%rd14, %rd1, %rd13;
	ld.global.f32 	%f67, [%rd14];
	st.shared.f32 	[%r10], %f67;
	bar.sync 	0;
	ld.shared.f32 	%f68, [%r8];
	ld.shared.f32 	%f69, [%r11];
	fma.rn.f32 	%f70, %f68, %f69, %f65;
	ld.shared.f32 	%f71, [%r8+4];
	ld.shared.f32 	%f72, [%r11+32];
	fma.rn.f32 	%f73, %f71, %f72, %f70;
	ld.shared.f32 	%f74, [%r8+8];
	ld.shared.f32 	%f75, [%r11+64];
	fma.rn.f32 	%f76, %f74, %f75, %f73;
	ld.shared.f32 	%f77, [%r8+12];
	ld.shared.f32 	%f78, [%r11+96];
	fma.rn.f32 	%f79, %f77, %f78, %f76;
	ld.shared.f32 	%f80, [%r8+16];
	ld.shared.f32 	%f81, [%r11+128];
	fma.rn.f32 	%f82, %f80, %f81, %f79;
	ld.shared.f32 	%f83, [%r8+20];
	ld.shared.f32 	%f84, [%r11+160];
	fma.rn.f32 	%f85, %f83, %f84, %f82;
	ld.shared.f32 	%f86, [%r8+24];
	ld.shared.f32 	%f87, [%r11+192];
	fma.rn.f32 	%f88, %f86, %f87, %f85;
	ld.shared.f32 	%f89, [%r8+28];
	ld.shared.f32 	%f90, [%r11+224];
	fma.rn.f32 	%f91, %f89, %f90, %f88;
	bar.sync 	0;
	ld.global.f32 	%f92, [%rd8+96];
	st.shared.f32 	[%r9], %f92;
	mul.wide.u32 	%rd15, %r71, 4;
	add.s64 	%rd16, %rd1, %rd15;
	ld.global.f32 	%f93, [%rd16];
	st.shared.f32 	[%r10], %f93;
	bar.sync 	0;
	ld.shared.f32 	%f94, [%r8];
	ld.shared.f32 	%f95, [%r11];
	fma.rn.f32 	%f96, %f94, %f95, %f91;
	ld.shared.f32 	%f97, [%r8+4];
	ld.shared.f32 	%f98, [%r11+32];
	fma.rn.f32 	%f99, %f97, %f98, %f96;
	ld.shared.f32 	%f100, [%r8+8];
	ld.shared.f32 	%f101, [%r11+64];
	fma.rn.f32 	%f102, %f100, %f101, %f99;
	ld.shared.f32 	%f103, [%r8+12];
	ld.shared.f32 	%f104, [%r11+96];
	fma.rn.f32 	%f105, %f103, %f104, %f102;
	ld.shared.f32 	%f106, [%r8+16];
	ld.shared.f32 	%f107, [%r11+128];
	fma.rn.f32 	%f108, %f106, %f107, %f105;
	ld.shared.f32 	%f109, [%r8+20];
	ld.shared.f32 	%f110, [%r11+160];
	fma.rn.f32 	%f111, %f109, %f110, %f108;
	ld.shared.f32 	%f112, [%r8+24];
	ld.shared.f32 	%f113, [%r11+192];
	fma.rn.f32 	%f114, %f112, %f113, %f111;
	ld.shared.f32 	%f115, [%r8+28];
	ld.shared.f32 	%f116, [%r11+224];
	fma.rn.f32 	%f199, %f115, %f116, %f114;
	bar.sync 	0;
	add.s32 	%r73, %r73, 4;
	add.s32 	%r72, %r72, 32;
	shl.b32 	%r55, %r34, 5;
	add.s32 	%r71, %r71, %r55;
	add.s32 	%r70, %r70, %r55;
	add.s32 	%r69, %r69, %r55;
	add.s32 	%r68, %r68, %r55;
	setp.ne.s32 	%p3, %r73, 0;
	@%p3 bra 	$L__BB3_3;
$L__BB3_4:
	and.b32  	%r31, %r6, 3;
	setp.eq.s32 	%p4, %r31, 0;
	@%p4 bra 	$L__BB3_9;
	ld.param.u64 	%rd31, [_Z10matrixmu_3ILi8EEvPfS0_S0_i_param_0];
	cvta.to.global.u64 	%rd2, %rd31;
	setp.eq.s32 	%p5, %r31, 1;
	@%p5 bra 	$L__BB3_7;
	shl.b32 	%r56, %r75, 3;
	add.s32 	%r57, %r7, %r56;
	mul.wide.s32 	%rd17, %r57, 4;
	add.s64 	%rd18, %rd2, %rd17;
	ld.global.f32 	%f118, [%rd18];
	st.shared.f32 	[%r9], %f118;
	add.s32 	%r58, %r56, %r2;
	mad.lo.s32 	%r59, %r58, %r34, %r5;
	mul.wide.u32 	%rd19, %r59, 4;
	add.s64 	%rd20, %rd1, %rd19;
	ld.global.f32 	%f119, [%rd20];
	st.shared.f32 	[%r10], %f119;
	bar.sync 	0;
	ld.shared.f32 	%f120, [%r8];
	ld.shared.f32 	%f121, [%r11];
	fma.rn.f32 	%f122, %f120, %f121, %f199;
	ld.shared.f32 	%f123, [%r8+4];
	ld.shared.f32 	%f124, [%r11+32];
	fma.rn.f32 	%f125, %f123, %f124, %f122;
	ld.shared.f32 	%f126, [%r8+8];
	ld.shared.f32 	%f127, [%r11+64];
	fma.rn.f32 	%f128, %f126, %f127, %f125;
	ld.shared.f32 	%f129, [%r8+12];
	ld.shared.f32 	%f130, [%r11+96];
	fma.rn.f32 	%f131, %f129, %f130, %f128;
	ld.shared.f32 	%f132, [%r8+16];
	ld.shared.f32 	%f133, [%r11+128];
	fma.rn.f32 	%f134, %f132, %f133, %f131;
	ld.shared.f32 	%f135, [%r8+20];
	ld.shared.f32 	%f136, [%r11+160];
	fma.rn.f32 	%f137, %f135, %f136, %f134;
	ld.shared.f32 	%f138, [%r8+24];
	ld.shared.f32 	%f139, [%r11+192];
	fma.rn.f32 	%f140, %f138, %f139, %f137;
	ld.shared.f32 	%f141, [%r8+28];
	ld.shared.f32 	%f142, [%r11+224];
	fma.rn.f32 	%f143, %f141, %f142, %f140;
	bar.sync 	0;
	ld.global.f32 	%f144, [%rd18+32];
	st.shared.f32 	[%r9], %f144;
	add.s32 	%r60, %r58, 8;
	mad.lo.s32 	%r61, %r60, %r34, %r5;
	mul.wide.u32 	%rd21, %r61, 4;
	add.s64 	%rd22, %rd1, %rd21;
	ld.global.f32 	%f145, [%rd22];
	st.shared.f32 	[%r10], %f145;
	bar.sync 	0;
	ld.shared.f32 	%f146, [%r8];
	ld.shared.f32 	%f147, [%r11];
	fma.rn.f32 	%f148, %f146, %f147, %f143;
	ld.shared.f32 	%f149, [%r8+4];
	ld.shared.f32 	%f150, [%r11+32];
	fma.rn.f32 	%f151, %f149, %f150, %f148;
	ld.shared.f32 	%f152, [%r8+8];
	ld.shared.f32 	%f153, [%r11+64];
	fma.rn.f32 	%f154, %f152, %f153, %f151;
	ld.shared.f32 	%f155, [%r8+12];
	ld.shared.f32 	%f156, [%r11+96];
	fma.rn.f32 	%f157, %f155, %f156, %f154;
	ld.shared.f32 	%f158, [%r8+16];
	ld.shared.f32 	%f159, [%r11+128];
	fma.rn.f32 	%f160, %f158, %f159, %f157;
	ld.shared.f32 	%f161, [%r8+20];
	ld.shared.f32 	%f162, [%r11+160];
	fma.rn.f32 	%f163, %f161, %f162, %f160;
	ld.shared.f32 	%f164, [%r8+24];
	ld.shared.f32 	%f165, [%r11+192];
	fma.rn.f32 	%f166, %f164, %f165, %f163;
	ld.shared.f32 	%f167, [%r8+28];
	ld.shared.f32 	%f168, [%r11+224];
	fma.rn.f32 	%f199, %f167, %f168, %f166;
	bar.sync 	0;
	add.s32 	%r75, %r75, 2;
$L__BB3_7:
	and.b32  	%r62, %r6, 1;
	setp.eq.b32 	%p6, %r62, 1;
	not.pred 	%p7, %p6;
	@%p7 bra 	$L__BB3_9;
	shl.b32 	%r63, %r75, 3;
	add.s32 	%r64, %r7, %r63;
	mul.wide.s32 	%rd23, %r64, 4;
	add.s64 	%rd24, %rd2, %rd23;
	ld.global.f32 	%f169, [%rd24];
	st.shared.f32 	[%r9], %f169;
	add.s32 	%r65, %r63, %r2;
	mad.lo.s32 	%r66, %r65, %r34, %r5;
	mul.wide.u32 	%rd25, %r66, 4;
	add.s64 	%rd26, %rd1, %rd25;
	ld.global.f32 	%f170, [%rd26];
	st.shared.f32 	[%r10], %f170;
	bar.sync 	0;
	ld.shared.f32 	%f171, [%r8];
	ld.shared.f32 	%f172, [%r11];
	fma.rn.f32 	%f173, %f171, %f172, %f199;
	ld.shared.f32 	%f174, [%r8+4];
	ld.shared.f32 	%f175, [%r11+32];
	fma.rn.f32 	%f176, %f174, %f175, %f173;
	ld.shared.f32 	%f177, [%r8+8];
	ld.shared.f32 	%f178, [%r11+64];
	fma.rn.f32 	%f179, %f177, %f178, %f176;
	ld.shared.f32 	%f180, [%r8+12];
	ld.shared.f32 	%f181, [%r11+96];
	fma.rn.f32 	%f182, %f180, %f181, %f179;
	ld.shared.f32 	%f183, [%r8+16];
	ld.shared.f32 	%f184, [%r11+128];
	fma.rn.f32 	%f185, %f183, %f184, %f182;
	ld.shared.f32 	%f186, [%r8+20];
	ld.shared.f32 	%f187, [%r11+160];
	fma.rn.f32 	%f188, %f186, %f187, %f185;
	ld.shared.f32 	%f189, [%r8+24];
	ld.shared.f32 	%f190, [%r11+192];
	fma.rn.f32 	%f191, %f189, %f190, %f188;
	ld.shared.f32 	%f192, [%r8+28];
	ld.shared.f32 	%f193, [%r11+224];
	fma.rn.f32 	%f199, %f192, %f193, %f191;
	bar.sync 	0;
$L__BB3_9:
	ld.param.u64 	%rd32, [_Z10matrixmu_3ILi8EEvPfS0_S0_i_param_2];
	cvta.to.global.u64 	%rd27, %rd32;
	mad.lo.s32 	%r67, %r34, %r3, %r5;
	mul.wide.s32 	%rd28, %r67, 4;
	add.s64 	%rd29, %rd27, %rd28;
	st.global.f32 	[%rd29], %f199;
	ret;

}
	// .globl	_Z10matrixmu_3ILi16EEvPfS0_S0_i
.visible .entry _Z10matrixmu_3ILi16EEvPfS0_S0_i(
	.param .u64 .ptr .align 1 _Z10matrixmu_3ILi16EEvPfS0_S0_i_param_0,
	.param .u64 .ptr .align 1 _Z10matrixmu_3ILi16EEvPfS0_S0_i_param_1,
	.param .u64 .ptr .align 1 _Z10matrixmu_3ILi16EEvPfS0_S0_i_param_2,
	.param .u32 _Z10matrixmu_3ILi16EEvPfS0_S0_i_param_3
)
{
	.reg .pred 	%p<8>;
	.reg .b32 	%r<104>;
	.reg .b32 	%f<368>;
	.reg .b64 	%rd<40>;
	// demoted variable
	.shared .align 4 .b8 _ZZ10matrixmu_3ILi16EEvPfS0_S0_iE2as[1024];
	// demoted variable
	.shared .align 4 .b8 _ZZ10matrixmu_3ILi16EEvPfS0_S0_iE2bs[1024];
	ld.param.u32 	%r31, [_Z10matrixmu_3ILi16EEvPfS0_S0_i_param_3];
	mov.u32 	%r32, %ctaid.x;
	mov.u32 	%r33, %ctaid.y;
	mov.u32 	%r1, %tid.x;
	mov.u32 	%r2, %tid.y;
	shl.b32 	%r34, %r33, 4;
	add.s32 	%r3, %r34, %r2;
	shl.b32 	%r4, %r32, 4;
	add.s32 	%r5, %r4, %r1;
	shr.s32 	%r35, %r31, 31;
	shr.u32 	%r36, %r35, 28;
	add.s32 	%r37, %r31, %r36;
	shr.s32 	%r6, %r37, 4;
	setp.lt.s32 	%p1, %r31, 16;
	mov.f32 	%f367, 0f00000000;
	@%p1 bra 	$L__BB4_9;
	mad.lo.s32 	%r100, %r31, %r3, %r1;
	shl.b32 	%r39, %r2, 6;
	mov.u32 	%r40, _ZZ10matrixmu_3ILi16EEvPfS0_S0_iE2as;
	add.s32 	%r8, %r40, %r39;
	add.s32 	%r41, %r6, -1;
	setp.lt.u32 	%p2, %r41, 3;
	mov.f32 	%f367, 0f00000000;
	mov.b32 	%r103, 0;
	@%p2 bra 	$L__BB4_4;
	and.b32  	%r103, %r6, 134217724;
	neg.s32 	%r101, %r103;
	add.s32 	%r43, %r2, 48;
	mad.lo.s32 	%r44, %r31, %r43, %r1;
	add.s32 	%r99, %r44, %r4;
	add.s32 	%r45, %r2, 32;
	mad.lo.s32 	%r46, %r31, %r45, %r1;
	add.s32 	%r98, %r46, %r4;
	add.s32 	%r47, %r2, 16;
	mad.lo.s32 	%r48, %r31, %r47, %r1;
	add.s32 	%r97, %r48, %r4;
	mad.lo.s32 	%r49, %r2, %r31, %r1;
	add.s32 	%r96, %r49, %r4;
	mov.f32 	%f367, 0f00000000;
$L__BB4_3:
	.pragma "nounroll";
	ld.param.u64 	%rd36, [_Z10matrixmu_3ILi16EEvPfS0_S0_i_param_1];
	ld.param.u64 	%rd33, [_Z10matrixmu_3ILi16EEvPfS0_S0_i_param_0];
	cvta.to.global.u64 	%rd4, %rd33;
	mul.wide.s32 	%rd5, %r100, 4;
	add.s64 	%rd6, %rd4, %rd5;
	ld.global.f32 	%f14, [%rd6];
	shl.b32 	%r51, %r1, 2;
	add.s32 	%r52, %r8, %r51;
	st.shared.f32 	[%r52], %f14;
	cvta.to.global.u64 	%rd7, %rd36;
	mul.wide.u32 	%rd8, %r96, 4;
	add.s64 	%rd9, %rd7, %rd8;
	ld.global.f32 	%f15, [%rd9];
	mov.u32 	%r54, _ZZ10matrixmu_3ILi16EEvPfS0_S0_iE2bs;
	add.s32 	%r55, %r54, %r51;
	add.s32 	%r56, %r55, %r39;
	st.shared.f32 	[%r56], %f15;
	bar.sync 	0;
	ld.shared.f32 	%f16, [%r8];
	ld.shared.f32 	%f17, [%r55];
	fma.rn.f32 	%f18, %f16, %f17, %f367;
	ld.shared.f32 	%f19, [%r8+4];
	ld.shared.f32 	%f20, [%r55+64];
	fma.rn.f32 	%f21, %f19, %f20, %f18;
	ld.shared.f32 	%f22, [%r8+8];
	ld.shared.f32 	%f23, [%r55+128];
	fma.rn.f32 	%f24, %f22, %f23, %f21;
	ld.shared.f32 	%f25, [%r8+12];
	ld.shared.f32 	%f26, [%r55+192];
	fma.rn.f32 	%f27, %f25, %f26, %f24;
	ld.shared.f32 	%f28, [%r8+16];
	ld.shared.f32 	%f29, [%r55+256];
	fma.rn.f32 	%f30, %f28, %f29, %f27;
	ld.shared.f32 	%f31, [%r8+20];
	ld.shared.f32 	%f32, [%r55+320];
	fma.rn.f32 	%f33, %f31, %f32, %f30;
	ld.shared.f32 	%f34, [%r8+24];
	ld.shared.f32 	%f35, [%r55+384];
	fma.rn.f32 	%f36, %f34, %f35, %f33;
	ld.shared.f32 	%f37, [%r8+28];
	ld.shared.f32 	%f38, [%r55+448];
	fma.rn.f32 	%f39, %f37, %f38, %f36;
	ld.shared.f32 	%f40, [%r8+32];
	ld.shared.f32 	%f41, [%r55+512];
	fma.rn.f32 	%f42, %f40, %f41, %f39;
	ld.shared.f32 	%f43, [%r8+36];
	ld.shared.f32 	%f44, [%r55+576];
	fma.rn.f32 	%f45, %f43, %f44, %f42;
	ld.shared.f32 	%f46, [%r8+40];
	ld.shared.f32 	%f47, [%r55+640];
	fma.rn.f32 	%f48, %f46, %f47, %f45;
	ld.shared.f32 	%f49, [%r8+44];
	ld.shared.f32 	%f50, [%r55+704];
	fma.rn.f32 	%f51, %f49, %f50, %f48;
	ld.shared.f32 	%f52, [%r8+48];
	ld.shared.f32 	%f53, [%r55+768];
	fma.rn.f32 	%f54, %f52, %f53, %f51;
	ld.shared.f32 	%f55, [%r8+52];
	ld.shared.f32 	%f56, [%r55+832];
	fma.rn.f32 	%f57, %f55, %f56, %f54;
	ld.shared.f32 	%f58, [%r8+56];
	ld.shared.f32 	%f59, [%r55+896];
	fma.rn.f32 	%f60, %f58, %f59, %f57;
	ld.shared.f32 	%f61, [%r8+60];
	ld.shared.f32 	%f62, [%r55+960];
	fma.rn.f32 	%f63, %f61, %f62, %f60;
	bar.sync 	0;
	ld.global.f32 	%f64, [%rd6+64];
	st.shared.f32 	[%r52], %f64;
	mul.wide.u32 	%rd10, %r97, 4;
	add.s64 	%rd11, %rd7, %rd10;
	ld.global.f32 	%f65, [%rd11];
	st.shared.f32 	[%r56], %f65;
	bar.sync 	0;
	ld.shared.f32 	%f66, [%r8];
	ld.shared.f32 	%f67, [%r55];
	fma.rn.f32 	%f68, %f66, %f67, %f63;
	ld.shared.f32 	%f69, [%r8+4];
	ld.shared.f32 	%f70, [%r55+64];
	fma.rn.f32 	%f71, %f69, %f70, %f68;
	ld.shared.f32 	%f72, [%r8+8];
	ld.shared.f32 	%f73, [%r55+128];
	fma.rn.f32 	%f74, %f72, %f73, %f71;
	ld.shared.f32 	%f75, [%r8+12];
	ld.shared.f32 	%f76, [%r55+192];
	fma.rn.f32 	%f77, %f75, %f76, %f74;
	ld.shared.f32 	%f78, [%r8+16];
	ld.shared.f32 	%f79, [%r55+256];
	fma.rn.f32 	%f80, %f78, %f79, %f77;
	ld.shared.f32 	%f81, [%r8+20];
	ld.shared.f32 	%f82, [%r55+320];
	fma.rn.f32 	%f83, %f81, %f82, %f80;
	ld.shared.f32 	%f84, [%r8+24];
	ld.shared.f32 	%f85, [%r55+384];
	fma.rn.f32 	%f86, %f84, %f85, %f83;
	ld.shared.f32 	%f87, [%r8+28];
	ld.shared.f32 	%f88, [%r55+448];
	fma.rn.f32 	%f89, %f87, %f88, %f86;
	ld.shared.f32 	%f90, [%r8+32];
	ld.shared.f32 	%f91, [%r55+512];
	fma.rn.f32 	%f92, %f90, %f91, %f89;
	ld.shared.f32 	%f93, [%r8+36];
	ld.shared.f32 	%f94, [%r55+576];
	fma.rn.f32 	%f95, %f93, %f94, %f92;
	ld.shared.f32 	%f96, [%r8+40];
	ld.shared.f32 	%f97, [%r55+640];
	fma.rn.f32 	%f98, %f96, %f97, %f95;
	ld.shared.f32 	%f99, [%r8+44];
	ld.shared.f32 	%f100, [%r55+704];
	fma.rn.f32 	%f101, %f99, %f100, %f98;
	ld.shared.f32 	%f102, [%r8+48];
	ld.shared.f32 	%f103, [%r55+768];
	fma.rn.f32 	%f104, %f102, %f103, %f101;
	ld.shared.f32 	%f105, [%r8+52];
	ld.shared.f32 	%f106, [%r55+832];
	fma.rn.f32 	%f107, %f105, %f106, %f104;
	ld.shared.f32 	%f108, [%r8+56];
	ld.shared.f32 	%f109, [%r55+896];
	fma.rn.f32 	%f110, %f108, %f109, %f107;
	ld.shared.f32 	%f111, [%r8+60];
	ld.shared.f32 	%f112, [%r55+960];
	fma.rn.f32 	%f113, %f111, %f112, %f110;
	bar.sync 	0;
	ld.global.f32 	%f114, [%rd6+128];
	st.shared.f32 	[%r52], %f114;
	mul.wide.u32 	%rd12, %r98, 4;
	add.s64 	%rd13, %rd7, %rd12;
	ld.global.f32 	%f115, [%rd13];
	st.shared.f32 	[%r56], %f115;
	bar.sync 	0;
	ld.shared.f32 	%f116, [%r8];
	ld.shared.f32 	%f117, [%r55];
	fma.rn.f32 	%f118, %f116, %f117, %f113;
	ld.shared.f32 	%f119, [%r8+4];
	ld.shared.f32 	%f120, [%r55+64];
	fma.rn.f32 	%f121, %f119, %f120, %f118;
	ld.shared.f32 	%f122, [%r8+8];
	ld.shared.f32 	%f123, [%r55+128];
	fma.rn.f32 	%f124, %f122, %f123, %f121;
	ld.shared.f32 	%f125, [%r8+12];
	ld.shared.f32 	%f126, [%r55+192];
	fma.rn.f32 	%f127, %f125, %f126, %f124;
	ld.shared.f32 	%f128, [%r8+16];
	ld.shared.f32 	%f129, [%r55+256];
	fma.rn.f32 	%f130, %f128, %f129, %f127;
	ld.shared.f32 	%f131, [%r8+20];
	ld.shared.f32 	%f132, [%r55+320];
	fma.rn.f32 	%f133, %f131, %f132, %f130;
	ld.shared.f32 	%f134, [%r8+24];
	ld.shared.f32 	%f135, [%r55+384];
	fma.rn.f32 	%f136, %f134, %f135, %f133;
	ld.shared.f32 	%f137, [%r8+28];
	ld.shared.f32 	%f138, [%r55+448];
	fma.rn.f32 	%f139, %f137, %f138, %f136;
	ld.shared.f32 	%f140, [%r8+32];
	ld.shared.f32 	%f141, [%r55+512];
	fma.rn.f32 	%f142, %f140, %f141, %f139;
	ld.shared.f32 	%f143, [%r8+36];
	ld.shared.f32 	%f144, [%r55+576];
	fma.rn.f32 	%f145, %f143, %f144, %f142;
	ld.shared.f32 	%f146, [%r8+40];
	ld.shared.f32 	%f147, [%r55+640];
	fma.rn.f32 	%f148, %f146, %f147, %f145;
	ld.shared.f32 	%f149, [%r8+44];
	ld.shared.f32 	%f150, [%r55+704];
	fma.rn.f32 	%f151, %f149, %f150, %f148;
	ld.shared.f32 	%f152, [%r8+48];
	ld.shared.f32 	%f153, [%r55+768];
	fma.rn.f32 	%f154, %f152, %f153, %f151;
	ld.shared.f32 	%f155, [%r8+52];
	ld.shared.f32 	%f156, [%r55+832];
	fma.rn.f32 	%f157, %f155, %f156, %f154;
	ld.shared.f32 	%f158, [%r8+56];
	ld.shared.f32 	%f159, [%r55+896];
	fma.rn.f32 	%f160, %f158, %f159, %f157;
	ld.shared.f32 	%f161, [%r8+60];
	ld.shared.f32 	%f162, [%r55+960];
	fma.rn.f32 	%f163, %f161, %f162, %f160;
	bar.sync 	0;
	ld.global.f32 	%f164, [%rd6+192];
	st.shared.f32 	[%r52], %f164;
	mul.wide.u32 	%rd14, %r99, 4;
	add.s64 	%rd15, %rd7, %rd14;
	ld.global.f32 	%f165, [%rd15];
	st.shared.f32 	[%r56], %f165;
	bar.sync 	0;
	ld.shared.f32 	%f166, [%r8];
	ld.shared.f32 	%f167, [%r55];
	fma.rn.f32 	%f168, %f166, %f167, %f163;
	ld.shared.f32 	%f169, [%r8+4];
	ld.shared.f32 	%f170, [%r55+64];
	fma.rn.f32 	%f171, %f169, %f170, %f168;
	ld.shared.f32 	%f172, [%r8+8];
	ld.shared.f32 	%f173, [%r55+128];
	fma.rn.f32 	%f174, %f172, %f173, %f171;
	ld.shared.f32 	%f175, [%r8+12];
	ld.shared.f32 	%f176, [%r55+192];
	fma.rn.f32 	%f177, %f175, %f176, %f174;
	ld.shared.f32 	%f178, [%r8+16];
	ld.shared.f32 	%f179, [%r55+256];
	fma.rn.f32 	%f180, %f178, %f179, %f177;
	ld.shared.f32 	%f181, [%r8+20];
	ld.shared.f32 	%f182, [%r55+320];
	fma.rn.f32 	%f183, %f181, %f182, %f180;
	ld.shared.f32 	%f184, [%r8+24];
	ld.shared.f32 	%f185, [%r55+384];
	fma.rn.f32 	%f186, %f184, %f185, %f183;
	ld.shared.f32 	%f187, [%r8+28];
	ld.shared.f32 	%f188, [%r55+448];
	fma.rn.f32 	%f189, %f187, %f188, %f186;
	ld.shared.f32 	%f190, [%r8+32];
	ld.shared.f32 	%f191, [%r55+512];
	fma.rn.f32 	%f192, %f190, %f191, %f189;
	ld.shared.f32 	%f193, [%r8+36];
	ld.shared.f32 	%f194, [%r55+576];
	fma.rn.f32 	%f195, %f193, %f194, %f192;
	ld.shared.f32 	%f196, [%r8+40];
	ld.shared.f32 	%f197, [%r55+640];
	fma.rn.f32 	%f198, %f196, %f197, %f195;
	ld.shared.f32 	%f199, [%r8+44];
	ld.shared.f32 	%f200, [%r55+704];
	fma.rn.f32 	%f201, %f199, %f200, %f198;
	ld.shared.f32 	%f202, [%r8+48];
	ld.shared.f32 	%f203, [%r55+768];
	fma.rn.f32 	%f204, %f202, %f203, %f201;
	ld.shared.f32 	%f205, [%r8+52];
	ld.shared.f32 	%f206, [%r55+832];
	fma.rn.f32 	%f207, %f205, %f206, %f204;
	ld.shared.f32 	%f208, [%r8+56];
	ld.shared.f32 	%f209, [%r55+896];
	fma.rn.f32 	%f210, %f208, %f209, %f207;
	ld.shared.f32 	%f211, [%r8+60];
	ld.shared.f32 	%f212, [%r55+960];
	fma.rn.f32 	%f367, %f211, %f212, %f210;
	bar.sync 	0;
	add.s32 	%r101, %r101, 4;
	add.s32 	%r100, %r100, 64;
	shl.b32 	%r57, %r31, 6;
	add.s32 	%r99, %r99, %r57;
	add.s32 	%r98, %r98, %r57;
	add.s32 	%r97, %r97, %r57;
	add.s32 	%r96, %r96, %r57;
	setp.ne.s32 	%p3, %r101, 0;
	@%p3 bra 	$L__BB4_3;
$L__BB4_4:
	and.b32  	%r28, %r6, 3;
	setp.eq.s32 	%p4, %r28, 0;
	@%p4 bra 	$L__BB4_9;
	setp.eq.s32 	%p5, %r28, 1;
	@%p5 bra 	$L__BB4_7;
	ld.param.u64 	%rd37, [_Z10matrixmu_3ILi16EEvPfS0_S0_i_param_1];
	ld.param.u64 	%rd34, [_Z10matrixmu_3ILi16EEvPfS0_S0_i_param_0];
	shl.b32 	%r58, %r103, 4;
	mad.lo.s32 	%r63, %r31, %r3, %r1;
	add.s32 	%r64, %r63, %r58;
	cvta.to.global.u64 	%rd16, %rd34;
	mul.wide.s32 	%rd17, %r64, 4;
	add.s64 	%rd18, %rd16, %rd17;
	ld.global.f32 	%f214, [%rd18];
	shl.b32 	%r65, %r1, 2;
	add.s32 	%r66, %r8, %r65;
	st.shared.f32 	[%r66], %f214;
	add.s32 	%r67, %r58, %r2;
	mad.lo.s32 	%r68, %r67, %r31, %r5;
	cvta.to.global.u64 	%rd19, %rd37;
	mul.wide.u32 	%rd20, %r68, 4;
	add.s64 	%rd21, %rd19, %rd20;
	ld.global.f32 	%f215, [%rd21];
	mov.u32 	%r70, _ZZ10matrixmu_3ILi16EEvPfS0_S0_iE2bs;
	add.s32 	%r71, %r70, %r65;
	add.s32 	%r72, %r71, %r39;
	st.shared.f32 	[%r72], %f215;
	bar.sync 	0;
	ld.shared.f32 	%f216, [%r8];
	ld.shared.f32 	%f217, [%r71];
	fma.rn.f32 	%f218, %f216, %f217, %f367;
	ld.shared.f32 	%f219, [%r8+4];
	ld.shared.f32 	%f220, [%r71+64];
	fma.rn.f32 	%f221, %f219, %f220, %f218;
	ld.shared.f32 	%f222, [%r8+8];
	ld.shared.f32 	%f223, [%r71+128];
	fma.rn.f32 	%f224, %f222, %f223, %f221;
	ld.shared.f32 	%f225, [%r8+12];
	ld.shared.f32 	%f226, [%r71+192];
	fma.rn.f32 	%f227, %f225, %f226, %f224;
	ld.shared.f32 	%f228, [%r8+16];
	ld.shared.f32 	%f229, [%r71+256];
	fma.rn.f32 	%f230, %f228, %f229, %f227;
	ld.shared.f32 	%f231, [%r8+20];
	ld.shared.f32 	%f232, [%r71+320];
	fma.rn.f32 	%f233, %f231, %f232, %f230;
	ld.shared.f32 	%f234, [%r8+24];
	ld.shared.f32 	%f235, [%r71+384];
	fma.rn.f32 	%f236, %f234, %f235, %f233;
	ld.shared.f32 	%f237, [%r8+28];
	ld.shared.f32 	%f238, [%r71+448];
	fma.rn.f32 	%f239, %f237, %f238, %f236;
	ld.shared.f32 	%f240, [%r8+32];
	ld.shared.f32 	%f241, [%r71+512];
	fma.rn.f32 	%f242, %f240, %f241, %f239;
	ld.shared.f32 	%f243, [%r8+36];
	ld.shared.f32 	%f244, [%r71+576];
	fma.rn.f32 	%f245, %f243, %f244, %f242;
	ld.shared.f32 	%f246, [%r8+40];
	ld.shared.f32 	%f247, [%r71+640];
	fma.rn.f32 	%f248, %f246, %f247, %f245;
	ld.shared.f32 	%f249, [%r8+44];
	ld.shared.f32 	%f250, [%r71+704];
	fma.rn.f32 	%f251, %f249, %f250, %f248;
	ld.shared.f32 	%f252, [%r8+48];
	ld.shared.f32 	%f253, [%r71+768];
	fma.rn.f32 	%f254, %f252, %f253, %f251;
	ld.shared.f32 	%f255, [%r8+52];
	ld.shared.f32 	%f256, [%r71+832];
	fma.rn.f32 	%f257, %f255, %f256, %f254;
	ld.shared.f32 	%f258, [%r8+56];
	ld.shared.f32 	%f259, [%r71+896];
	fma.rn.f32 	%f260, %f258, %f259, %f257;
	ld.shared.f32 	%f261, [%r8+60];
	ld.shared.f32 	%f262, [%r71+960];
	fma.rn.f32 	%f263, %f261, %f262, %f260;
	bar.sync 	0;
	ld.global.f32 	%f264, [%rd18+64];
	st.shared.f32 	[%r66], %f264;
	add.s32 	%r73, %r67, 16;
	mad.lo.s32 	%r74, %r73, %r31, %r5;
	mul.wide.u32 	%rd22, %r74, 4;
	add.s64 	%rd23, %rd19, %rd22;
	ld.global.f32 	%f265, [%rd23];
	st.shared.f32 	[%r72], %f265;
	bar.sync 	0;
	ld.shared.f32 	%f266, [%r8];
	ld.shared.f32 	%f267, [%r71];
	fma.rn.f32 	%f268, %f266, %f267, %f263;
	ld.shared.f32 	%f269, [%r8+4];
	ld.shared.f32 	%f270, [%r71+64];
	fma.rn.f32 	%f271, %f269, %f270, %f268;
	ld.shared.f32 	%f272, [%r8+8];
	ld.shared.f32 	%f273, [%r71+128];
	fma.rn.f32 	%f274, %f272, %f273, %f271;
	ld.shared.f32 	%f275, [%r8+12];
	ld.shared.f32 	%f276, [%r71+192];
	fma.rn.f32 	%f277, %f275, %f276, %f274;
	ld.shared.f32 	%f278, [%r8+16];
	ld.shared.f32 	%f279, [%r71+256];
	fma.rn.f32 	%f280, %f278, %f279, %f277;
	ld.shared.f32 	%f281, [%r8+20];
	ld.shared.f32 	%f282, [%r71+320];
	fma.rn.f32 	%f283, %f281, %f282, %f280;
	ld.shared.f32 	%f284, [%r8+24];
	ld.shared.f32 	%f285, [%r71+384];
	fma.rn.f32 	%f286, %f284, %f285, %f283;
	ld.shared.f32 	%f287, [%r8+28];
	ld.shared.f32 	%f288, [%r71+448];
	fma.rn.f32 	%f289, %f287, %f288, %f286;
	ld.shared.f32 	%f290, [%r8+32];
	ld.shared.f32 	%f291, [%r71+512];
	fma.rn.f32 	%f292, %f290, %f291, %f289;
	ld.shared.f32 	%f293, [%r8+36];
	ld.shared.f32 	%f294, [%r71+576];
	fma.rn.f32 	%f295, %f293, %f294, %f292;
	ld.shared.f32 	%f296, [%r8+40];
	ld.shared.f32 	%f297, [%r71+640];
	fma.rn.f32 	%f298, %f296, %f297, %f295;
	ld.shared.f32 	%f299, [%r8+44];
	ld.shared.f32 	%f300, [%r71+704];
	fma.rn.f32 	%f301, %f299, %f300, %f298;
	ld.shared.f32 	%f302, [%r8+48];
	ld.shared.f32 	%f303, [%r71+768];
	fma.rn.f32 	%f304, %f302, %f303, %f301;
	ld.shared.f32 	%f305, [%r8+52];
	ld.shared.f32 	%f306, [%r71+832];
	fma.rn.f32 	%f307, %f305, %f306, %f304;
	ld.shared.f32 	%f308, [%r8+56];
	ld.shared.f32 	%f309, [%r71+896];
	fma.rn.f32 	%f310, %f308, %f309, %f307;
	ld.shared.f32 	%f311, [%r8+60];
	ld.shared.f32 	%f312, [%r71+960];
	fma.rn.f32 	%f367, %f311, %f312, %f310;
	bar.sync 	0;
	add.s32 	%r103, %r103, 2;
$L__BB4_7:
	and.b32  	%r75, %r6, 1;
	setp.eq.b32 	%p6, %r75, 1;
	not.pred 	%p7, %p6;
	@%p7 bra 	$L__BB4_9;
	ld.param.u64 	%rd38, [_Z10matrixmu_3ILi16EEvPfS0_S0_i_param_1];
	ld.param.u64 	%rd35, [_Z10matrixmu_3ILi16EEvPfS0_S0_i_param_0];
	shl.b32 	%r76, %r103, 4;
	mad.lo.s32 	%r81, %r31, %r3, %r1;
	add.s32 	%r82, %r81, %r76;
	cvta.to.global.u64 	%rd24, %rd35;
	mul.wide.s32 	%rd25, %r82, 4;
	add.s64 	%rd26, %rd24, %rd25;
	ld.global.f32 	%f313, [%rd26];
	shl.b32 	%r83, %r1, 2;
	add.s32 	%r84, %r8, %r83;
	st.shared.f32 	[%r84], %f313;
	add.s32 	%r85, %r76, %r2;
	mad.lo.s32 	%r86, %r85, %r31, %r5;
	cvta.to.global.u64 	%rd27, %rd38;
	mul.wide.u32 	%rd28, %r86, 4;
	add.s64 	%rd29, %rd27, %rd28;
	ld.global.f32 	%f314, [%rd29];
	mov.u32 	%r88, _ZZ10matrixmu_3ILi16EEvPfS0_S0_iE2bs;
	add.s32 	%r89, %r88, %r83;
	add.s32 	%r90, %r89, %r39;
	st.shared.f32 	[%r90], %f314;
	bar.sync 	0;
	ld.shared.f32 	%f315, [%r8];
	ld.shared.f32 	%f316, [%r89];
	fma.rn.f32 	%f317, %f315, %f316, %f367;
	ld.shared.f32 	%f318, [%r8+4];
	ld.shared.f32 	%f319, [%r89+64];
	fma.rn.f32 	%f320, %f318, %f319, %f317;
	ld.shared.f32 	%f321, [%r8+8];
	ld.shared.f32 	%f322, [%r89+128];
	fma.rn.f32 	%f323, %f321, %f322, %f320;
	ld.shared.f32 	%f324, [%r8+12];
	ld.shared.f32 	%f325, [%r89+192];
	fma.rn.f32 	%f326, %f324, %f325, %f323;
	ld.shared.f32 	%f327, [%r8+16];
	ld.shared.f32 	%f328, [%r89+256];
	fma.rn.f32 	%f329, %f327, %f328, %f326;
	ld.shared.f32 	%f330, [%r8+20];
	ld.shared.f32 	%f331, [%r89+320];
	fma.rn.f32 	%f332, %f330, %f331, %f329;
	ld.shared.f32 	%f333, [%r8+24];
	ld.shared.f32 	%f334, [%r89+384];
	fma.rn.f32 	%f335, %f333, %f334, %f332;
	ld.shared.f32 	%f336, [%r8+28];
	ld.shared.f32 	%f337, [%r89+448];
	fma.rn.f32 	%f338, %f336, %f337, %f335;
	ld.shared.f32 	%f339, [%r8+32];
	ld.shared.f32 	%f340, [%r89+512];
	fma.rn.f32 	%f341, %f339, %f340, %f338;
	ld.shared.f32 	%f342, [%r8+36];
	ld.shared.f32 	%f343, [%r89+576];
	fma.rn.f32 	%f344, %f342, %f343, %f341;
	ld.shared.f32 	%f345, [%r8+40];
	ld.shared.f32 	%f346, [%r89+640];
	fma.rn.f32 	%f347, %f345, %f346, %f344;
	ld.shared.f32 	%f348, [%r8+44];
	ld.shared.f32 	%f349, [%r89+704];
	fma.rn.f32 	%f350, %f348, %f349, %f347;
	ld.shared.f32 	%f351, [%r8+48];
	ld.shared.f32 	%f352, [%r89+768];
	fma.rn.f32 	%f353, %f351, %f352, %f350;
	ld.shared.f32 	%f354, [%r8+52];
	ld.shared.f32 	%f355, [%r89+832];
	fma.rn.f32 	%f356, %f354, %f355, %f353;
	ld.shared.f32 	%f357, [%r8+56];
	ld.shared.f32 	%f358, [%r89+896];
	fma.rn.f32 	%f359, %f357, %f358, %f356;
	ld.shared.f32 	%f360, [%r8+60];
	ld.shared.f32 	%f361, [%r89+960];
	fma.rn.f32 	%f367, %f360, %f361, %f359;
	bar.sync 	0;
$L__BB4_9:
	ld.param.u64 	%rd39, [_Z10matrixmu_3ILi16EEvPfS0_S0_i_param_2];
	cvta.to.global.u64 	%rd30, %rd39;
	mad.lo.s32 	%r95, %r31, %r3, %r5;
	mul.wide.s32 	%rd31, %r95, 4;
	add.s64 	%rd32, %rd30, %rd31;
	st.global.f32 	[%rd32], %f367;
	ret;

}
	// .globl	_Z10matrixmu_3ILi32EEvPfS0_S0_i
.visible .entry _Z10matrixmu_3ILi32EEvPfS0_S0_i(
	.param .u64 .ptr .align 1 _Z10matrixmu_3ILi32EEvPfS0_S0_i_param_0,
	.param .u64 .ptr .align 1 _Z10matrixmu_3ILi32EEvPfS0_S0_i_param_1,
	.param .u64 .ptr .align 1 _Z10matrixmu_3ILi32EEvPfS0_S0_i_param_2,
	.param .u32 _Z10matrixmu_3ILi32EEvPfS0_S0_i_param_3
)
{
	.reg .pred 	%p<3>;
	.reg .b32 	%r<37>;
	.reg .b32 	%f<105>;
	.reg .b64 	%rd<13>;
	// demoted variable
	.shared .align 4 .b8 _ZZ10matrixmu_3ILi32EEvPfS0_S0_iE2as[4096];
	// demoted variable
	.shared .align 4 .b8 _ZZ10matrixmu_3ILi32EEvPfS0_S0_iE2bs[4096];
	ld.param.u64 	%rd3, [_Z10matrixmu_3ILi32EEvPfS0_S0_i_param_0];
	ld.param.u64 	%rd4, [_Z10matrixmu_3ILi32EEvPfS0_S0_i_param_1];
	ld.param.u64 	%rd5, [_Z10matrixmu_3ILi32EEvPfS0_S0_i_param_2];
	ld.param.u32 	%r19, [_Z10matrixmu_3ILi32EEvPfS0_S0_i_param_3];
	mov.u32 	%r20, %ctaid.x;
	mov.u32 	%r21, %ctaid.y;
	mov.u32 	%r1, %tid.x;
	mov.u32 	%r2, %tid.y;
	shl.b32 	%r22, %r21, 5;
	add.s32 	%r3, %r22, %r2;
	shl.b32 	%r4, %r20, 5;
	setp.lt.s32 	%p1, %r19, 32;
	mov.f32 	%f104, 0f00000000;
	@%p1 bra 	$L__BB5_3;
	shl.b32 	%r23, %r2, 7;
	mov.u32 	%r24, _ZZ10matrixmu_3ILi32EEvPfS0_S0_iE2as;
	add.s32 	%r5, %r24, %r23;
	shl.b32 	%r25, %r1, 2;
	add.s32 	%r6, %r5, %r25;
	mov.u32 	%r26, _ZZ10matrixmu_3ILi32EEvPfS0_S0_iE2bs;
	add.s32 	%r8, %r26, %r25;
	add.s32 	%r7, %r8, %r23;
	shr.s32 	%r27, %r19, 31;
	shr.u32 	%r28, %r27, 27;
	add.s32 	%r29, %r19, %r28;
	shr.s32 	%r30, %r29, 5;
	neg.s32 	%r36, %r30;
	mad.lo.s32 	%r35, %r19, %r3, %r1;
	mad.lo.s32 	%r31, %r2, %r19, %r1;
	add.s32 	%r34, %r31, %r4;
	shl.b32 	%r12, %r19, 5;
	cvta.to.global.u64 	%rd1, %rd3;
	cvta.to.global.u64 	%rd2, %rd4;
	mov.f32 	%f104, 0f00000000;
$L__BB5_2:
	mul.wide.s32 	%rd6, %r35, 4;
	add.s64 	%rd7, %rd1, %rd6;
	ld.global.f32 	%f6, [%rd7];
	st.shared.f32 	[%r6], %f6;
	mul.wide.u32 	%rd8, %r34, 4;
	add.s64 	%rd9, %rd2, %rd8;
	ld.global.f32 	%f7, [%rd9];
	st.shared.f32 	[%r7], %f7;
	bar.sync 	0;
	ld.shared.f32 	%f8, [%r5];
	ld.shared.f32 	%f9, [%r8];
	fma.rn.f32 	%f10, %f8, %f9, %f104;
	ld.shared.f32 	%f11, [%r5+4];
	ld.shared.f32 	%f12, [%r8+128];
	fma.rn.f32 	%f13, %f11, %f12, %f10;
	ld.shared.f32 	%f14, [%r5+8];
	ld.shared.f32 	%f15, [%r8+256];
	fma.rn.f32 	%f16, %f14, %f15, %f13;
	ld.shared.f32 	%f17, [%r5+12];
	ld.shared.f32 	%f18, [%r8+384];
	fma.rn.f32 	%f19, %f17, %f18, %f16;
	ld.shared.f32 	%f20, [%r5+16];
	ld.shared.f32 	%f21, [%r8+512];
	fma.rn.f32 	%f22, %f20, %f21, %f19;
	ld.shared.f32 	%f23, [%r5+20];
	ld.shared.f32 	%f24, [%r8+640];
	fma.rn.f32 	%f25, %f23, %f24, %f22;
	ld.shared.f32 	%f26, [%r5+24];
	ld.shared.f32 	%f27, [%r8+768];
	fma.rn.f32 	%f28, %f26, %f27, %f25;
	ld.shared.f32 	%f29, [%r5+28];
	ld.shared.f32 	%f30, [%r8+896];
	fma.rn.f32 	%f31, %f29, %f30, %f28;
	ld.shared.f32 	%f32, [%r5+32];
	ld.shared.f32 	%f33, [%r8+1024];
	fma.rn.f32 	%f34, %f32, %f33, %f31;
	ld.shared.f32 	%f35, [%r5+36];
	ld.shared.f32 	%f36, [%r8+1152];
	fma.rn.f32 	%f37, %f35, %f36, %f34;
	ld.shared.f32 	%f38, [%r5+40];
	ld.shared.f32 	%f39, [%r8+1280];
	fma.rn.f32 	%f40, %f38, %f39, %f37;
	ld.shared.f32 	%f41, [%r5+44];
	ld.shared.f32 	%f42, [%r8+1408];
	fma.rn.f32 	%f43, %f41, %f42, %f40;
	ld.shared.f32 	%f44, [%r5+48];
	ld.shared.f32 	%f45, [%r8+1536];
	fma.rn.f32 	%f46, %f44, %f45, %f43;
	ld.shared.f32 	%f47, [%r5+52];
	ld.shared.f32 	%f48, [%r8+1664];
	fma.rn.f32 	%f49, %f47, %f48, %f46;
	ld.shared.f32 	%f50, [%r5+56];
	ld.shared.f32 	%f51, [%r8+1792];
	fma.rn.f32 	%f52, %f50, %f51, %f49;
	ld.shared.f32 	%f53, [%r5+60];
	ld.shared.f32 	%f54, [%r8+1920];
	fma.rn.f32 	%f55, %f53, %f54, %f52;
	ld.shared.f32 	%f56, [%r5+64];
	ld.shared.f32 	%f57, [%r8+2048];
	fma.rn.f32 	%f58, %f56, %f57, %f55;
	ld.shared.f32 	%f59, [%r5+68];
	ld.shared.f32 	%f60, [%r8+2176];
	fma.rn.f32 	%f61, %f59, %f60, %f58;
	ld.shared.f32 	%f62, [%r5+72];
	ld.shared.f32 	%f63, [%r8+2304];
	fma.rn.f32 	%f64, %f62, %f63, %f61;
	ld.shared.f32 	%f65, [%r5+76];
	ld.shared.f32 	%f66, [%r8+2432];
	fma.rn.f32 	%f67, %f65, %f66, %f64;
	ld.shared.f32 	%f68, [%r5+80];
	ld.shared.f32 	%f69, [%r8+2560];
	fma.rn.f32 	%f70, %f68, %f69, %f67;
	ld.shared.f32 	%f71, [%r5+84];
	ld.shared.f32 	%f72, [%r8+2688];
	fma.rn.f32 	%f73, %f71, %f72, %f70;
	ld.shared.f32 	%f74, [%r5+88];
	ld.shared.f32 	%f75, [%r8+2816];
	fma.rn.f32 	%f76, %f74, %f75, %f73;
	ld.shared.f32 	%f77, [%r5+92];
	ld.shared.f32 	%f78, [%r8+2944];
	fma.rn.f32 	%f79, %f77, %f78, %f76;
	ld.shared.f32 	%f80, [%r5+96];
	ld.shared.f32 	%f81, [%r8+3072];
	fma.rn.f32 	%f82, %f80, %f81, %f79;
	ld.shared.f32 	%f83, [%r5+100];
	ld.shared.f32 	%f84, [%r8+3200];
	fma.rn.f32 	%f85, %f83, %f84, %f82;
	ld.shared.f32 	%f86, [%r5+104];
	ld.shared.f32 	%f87, [%r8+3328];
	fma.rn.f32 	%f88, %f86, %f87, %f85;
	ld.shared.f32 	%f89, [%r5+108];
	ld.shared.f32 	%f90, [%r8+3456];
	fma.rn.f32 	%f91, %f89, %f90, %f88;
	ld.shared.f32 	%f92, [%r5+112];
	ld.shared.f32 	%f93, [%r8+3584];
	fma.rn.f32 	%f94, %f92, %f93, %f91;
	ld.shared.f32 	%f95, [%r5+116];
	ld.shared.f32 	%f96, [%r8+3712];
	fma.rn.f32 	%f97, %f95, %f96, %f94;
	ld.shared.f32 	%f98, [%r5+120];
	ld.shared.f32 	%f99, [%r8+3840];
	fma.rn.f32 	%f100, %f98, %f99, %f97;
	ld.shared.f32 	%f101, [%r5+124];
	ld.shared.f32 	%f102, [%r8+3968];
	fma.rn.f32 	%f104, %f101, %f102, %f100;
	bar.sync 	0;
	add.s32 	%r36, %r36, 1;
	setp.ne.s32 	%p2, %r36, 0;
	add.s32 	%r35, %r35, 32;
	add.s32 	%r34, %r34, %r12;
	@%p2 bra 	$L__BB5_2;
$L__BB5_3:
	cvta.to.global.u64 	%rd10, %rd5;
	add.s32 	%r32, %r4, %r1;
	mad.lo.s32 	%r33, %r19, %r3, %r32;
	mul.wide.s32 	%rd11, %r33, 4;
	add.s64 	%rd12, %rd10, %rd11;
	st.global.f32 	[%rd12], %f104;
	ret;

}


// ===== COMPILED SASS (sm_100) =====

	.target	sm_100

	.elftype	@"ET_EXEC"


//--------------------- .note.nv.tkinfo           --------------------------
	.section	.note.nv.tkinfo,"",@"SHT_NOTE"
	.sectionflags	@"SHF_NOTE_NV_TKINFO"
	.tkinfo
        /*0018*/ 	.word	0x00000002
        /*0030*/ 	.string	""
        /*0030*/ 	.string	"ptxas"
        /*0030*/ 	.string	"Cuda compilation tools, release 13.0, V13.0.88"
        /*0030*/ 	.string	"Build cuda_13.0.r13.0/compiler.36424714_0"
        /*0030*/ 	.string	"-arch sm_100 -m 64 "



//--------------------- .note.nv.cuinfo           --------------------------
	.section	.note.nv.cuinfo,"",@"SHT_NOTE"
	.sectionflags	@"SHF_NOTE_NV_CUINFO"
        /*0018*/ 	.short	0x0002
        /*001a*/ 	.short	0x0064
        /*001c*/ 	.short	0x0082
	.zero		2


//--------------------- .nv.info                  --------------------------
	.section	.nv.info,"",@"SHT_CUDA_INFO"
	.align	4


	//----- nvinfo : EIATTR_REGCOUNT
	.align		4
        /*0000*/ 	.byte	0x04, 0x2f
        /*0002*/ 	.short	(.L_1 - .L_0)
	.align		4
.L_0:
        /*0004*/ 	.word	index@(_Z10matrixmu_3ILi1EEvPfS0_S0_i)
        /*0008*/ 	.word	0x00000028


	//----- nvinfo : EIATTR_FRAME_SIZE
	.align		4
.L_1:
        /*000c*/ 	.byte	0x04, 0x11
        /*000e*/ 	.short	(.L_3 - .L_2)
	.align		4
.L_2:
        /*0010*/ 	.word	index@(_Z10matrixmu_3ILi1EEvPfS0_S0_i)
        /*0014*/ 	.word	0x00000000


	//----- nvinfo : EIATTR_REGCOUNT
	.align		4
.L_3:
        /*0018*/ 	.byte	0x04, 0x2f
        /*001a*/ 	.short	(.L_5 - .L_4)
	.align		4
.L_4:
        /*001c*/ 	.word	index@(_Z10matrixmu_3ILi2EEvPfS0_S0_i)
        /*0020*/ 	.word	0x00000028


	//----- nvinfo : EIATTR_FRAME_SIZE
	.align		4
.L_5:
        /*0024*/ 	.byte	0x04, 0x11
        /*0026*/ 	.short	(.L_7 - .L_6)
	.align		4
.L_6:
        /*0028*/ 	.word	index@(_Z10matrixmu_3ILi2EEvPfS0_S0_i)
        /*002c*/ 	.word	0x00000000


	//----- nvinfo : EIATTR_REGCOUNT
	.align		4
.L_7:
        /*0030*/ 	.byte	0x04, 0x2f
        /*0032*/ 	.short	(.L_9 - .L_8)
	.align		4
.L_8:
        /*0034*/ 	.word	index@(_Z10matrixmu_3ILi4EEvPfS0_S0_i)
        /*0038*/ 	.word	0x00000020


	//----- nvinfo : EIATTR_FRAME_SIZE
	.align		4
.L_9:
        /*003c*/ 	.byte	0x04, 0x11
        /*003e*/ 	.short	(.L_11 - .L_10)
	.align		4
.L_10:
        /*0040*/ 	.word	index@(_Z10matrixmu_3ILi4EEvPfS0_S0_i)
        /*0044*/ 	.word	0x00000000


	//----- nvinfo : EIATTR_REGCOUNT
	.align		4
.L_11:
        /*0048*/ 	.byte	0x04, 0x2f
        /*004a*/ 	.short	(.L_13 - .L_12)
	.align		4
.L_12:
        /*004c*/ 	.word	index@(_Z10matrixmu_3ILi8EEvPfS0_S0_i)
        /*0050*/ 	.word	0x00000022


	//----- nvinfo : EIATTR_FRAME_SIZE
	.align		4
.L_13:
        /*0054*/ 	.byte	0x04, 0x11
        /*0056*/ 	.short	(.L_15 - .L_14)
	.align		4
.L_14:
        /*0058*/ 	.word	index@(_Z10matrixmu_3ILi8EEvPfS0_S0_i)
        /*005c*/ 	.word	0x00000000


	//----- nvinfo : EIATTR_REGCOUNT
	.align		4
.L_15:
        /*0060*/ 	.byte	0x04, 0x2f
        /*0062*/ 	.short	(.L_17 - .L_16)
	.align		4
.L_16:
        /*0064*/ 	.word	index@(_Z10matrixmu_3ILi16EEvPfS0_S0_i)
        /*0068*/ 	.word	0x00000028


	//----- nvinfo : EIATTR_FRAME_SIZE
	.align		4
.L_17:
        /*006c*/ 	.byte	0x04, 0x11
        /*006e*/ 	.short	(.L_19 - .L_18)
	.align		4
.L_18:
        /*0070*/ 	.word	index@(_Z10matrixmu_3ILi16EEvPfS0_S0_i)
        /*0074*/ 	.word	0x00000000


	//----- nvinfo : EIATTR_REGCOUNT
	.align		4
.L_19:
        /*0078*/ 	.byte	0x04, 0x2f
        /*007a*/ 	.short	(.L_21 - .L_20)
	.align		4
.L_20:
        /*007c*/ 	.word	index@(_Z10matrixmu_3ILi32EEvPfS0_S0_i)
        /*0080*/ 	.word	0x00000020


	//----- nvinfo : EIATTR_FRAME_SIZE
	.align		4
.L_21:
        /*0084*/ 	.byte	0x04, 0x11
        /*0086*/ 	.short	(.L_23 - .L_22)
	.align		4
.L_22:
        /*0088*/ 	.word	index@(_Z10matrixmu_3ILi32EEvPfS0_S0_i)
        /*008c*/ 	.word	0x00000000


	//----- nvinfo : EIATTR_MIN_STACK_SIZE
	.align		4
.L_23:
        /*0090*/ 	.byte	0x04, 0x12
        /*0092*/ 	.short	(.L_25 - .L_24)
	.align		4
.L_24:
        /*0094*/ 	.word	index@(_Z10matrixmu_3ILi32EEvPfS0_S0_i)
        /*0098*/ 	.word	0x00000000


	//----- nvinfo : EIATTR_MIN_STACK_SIZE
	.align		4
.L_25:
        /*009c*/ 	.byte	0x04, 0x12
        /*009e*/ 	.short	(.L_27 - .L_26)
	.align		4
.L_26:
        /*00a0*/ 	.word	index@(_Z10matrixmu_3ILi16EEvPfS0_S0_i)
        /*00a4*/ 	.word	0x00000000


	//----- nvinfo : EIATTR_MIN_STACK_SIZE
	.align		4
.L_27:
        /*00a8*/ 	.byte	0x04, 0x12
        /*00aa*/ 	.short	(.L_29 - .L_28)
	.align		4
.L_28:
        /*00ac*/ 	.word	index@(_Z10matrixmu_3ILi8EEvPfS0_S0_i)
        /*00b0*/ 	.word	0x00000000


	//----- nvinfo : EIATTR_MIN_STACK_SIZE
	.align		4
.L_29:
        /*00b4*/ 	.byte	0x04, 0x12
        /*00b6*/ 	.short	(.L_31 - .L_30)
	.align		4
.L_30:
        /*00b8*/ 	.word	index@(_Z10matrixmu_3ILi4EEvPfS0_S0_i)
        /*00bc*/ 	.word	0x00000000


	//----- nvinfo : EIATTR_MIN_STACK_SIZE
	.align		4
.L_31:
        /*00c0*/ 	.byte	0x04, 0x12
        /*00c2*/ 	.short	(.L_33 - .L_32)
	.align		4
.L_32:
        /*00c4*/ 	.word	index@(_Z10matrixmu_3ILi2EEvPfS0_S0_i)
        /*00c8*/ 	.word	0x00000000


	//----- nvinfo : EIATTR_MIN_STACK_SIZE
	.align		4
.L_33:
        /*00cc*/ 	.byte	0x04, 0x12
        /*00ce*/ 	.short	(.L_35 - .L_34)
	.align		4
.L_34:
        /*00d0*/ 	.word	index@(_Z10matrixmu_3ILi1EEvPfS0_S0_i)
        /*00d4*/ 	.word	0x00000000
.L_35:


//--------------------- .nv.compat                --------------------------
	.section	.nv.compat,"",@"SHT_CUDA_COMPAT_INFO"
	.align	4
        /*0000*/ 	.byte	0x02, 0x09, 0x00, 0x00, 0x02, 0x02, 0x01, 0x00, 0x02, 0x05, 0x05, 0x00, 0x03, 0x07, 0x01, 0x01
        /*0010*/ 	.byte	0x02, 0x03, 0x00, 0x00, 0x02, 0x06, 0x01, 0x00, 0x04, 0x0b, 0x08, 0x00, 0x09, 0x00, 0x00, 0x00
        /*0020*/ 	.byte	0x00, 0x00, 0x00, 0x00


//--------------------- .nv.info._Z10matrixmu_3ILi32EEvPfS0_S0_i --------------------------
	.section	.nv.info._Z10matrixmu_3ILi32EEvPfS0_S0_i,"",@"SHT_CUDA_INFO"
	.sectionflags	@""
	.align	4


	//----- nvinfo : EIATTR_CUDA_API_VERSION
	.align		4
        /*0000*/ 	.byte	0x04, 0x37
        /*0002*/ 	.short	(.L_37 - .L_36)
.L_36:
        /*0004*/ 	.word	0x00000082


	//----- nvinfo : EIATTR_KPARAM_INFO
	.align		4
.L_37:
        /*0008*/ 	.byte	0x04, 0x17
        /*000a*/ 	.short	(.L_39 - .L_38)
.L_38:
        /*000c*/ 	.word	0x00000000
        /*0010*/ 	.short	0x0003
        /*0012*/ 	.short	0x0018
        /*0014*/ 	.byte	0x00, 0xf0, 0x11, 0x00


	//----- nvinfo : EIATTR_KPARAM_INFO
	.align		4
.L_39:
        /*0018*/ 	.byte	0x04, 0x17
        /*001a*/ 	.short	(.L_41 - .L_40)
.L_40:
        /*001c*/ 	.word	0x00000000
        /*0020*/ 	.short	0x0002
        /*0022*/ 	.short	0x0010
        /*0024*/ 	.byte	0x00, 0xf5, 0x21, 0x00


	//----- nvinfo : EIATTR_KPARAM_INFO
	.align		4
.L_41:
        /*0028*/ 	.byte	0x04, 0x17
        /*002a*/ 	.short	(.L_43 - .L_42)
.L_42:
        /*002c*/ 	.word	0x00000000
        /*0030*/ 	.short	0x0001
        /*0032*/ 	.short	0x0008
        /*0034*/ 	.byte	0x00, 0xf5, 0x21, 0x00


	//----- nvinfo : EIATTR_KPARAM_INFO
	.align		4
.L_43:
        /*0038*/ 	.byte	0x04, 0x17
        /*003a*/ 	.short	(.L_45 - .L_44)
.L_44:
        /*003c*/ 	.word	0x00000000
        /*0040*/ 	.short	0x0000
        /*0042*/ 	.short	0x0000
        /*0044*/ 	.byte	0x00, 0xf5, 0x21, 0x00


	//----- nvinfo : EIATTR_SPARSE_MMA_MASK
	.align		4
.L_45:
        /*0048*/ 	.byte	0x03, 0x50
        /*004a*/ 	.short	0x0000


	//----- nvinfo : EIATTR_MAXREG_COUNT
	.align		4
        /*004c*/ 	.byte	0x03, 0x1b
        /*004e*/ 	.short	0x00ff


	//----- nvinfo : EIATTR_NUM_BARRIERS
	.align		4
        /*0050*/ 	.byte	0x02, 0x4c
        /*0052*/ 	.byte	0x01
	.zero		1


	//----- nvinfo : EIATTR_MERCURY_ISA_VERSION
	.align		4
        /*0054*/ 	.byte	0x03, 0x5f
        /*0056*/ 	.short	0x0101


	//----- nvinfo : EIATTR_VRC_CTA_INIT_COUNT
	.align		4
        /*0058*/ 	.byte	0x02, 0x4a
	.zero		1
	.zero		1


	//----- nvinfo : EIATTR_EXIT_INSTR_OFFSETS
	.align		4
        /*005c*/ 	.byte	0x04, 0x1c
        /*005e*/ 	.short	(.L_47 - .L_46)


	//   ....[0]....
.L_46:
        /*0060*/ 	.word	0x00000780


	//----- nvinfo : EIATTR_CBANK_PARAM_SIZE
	.align		4
.L_47:
        /*0064*/ 	.byte	0x03, 0x19
        /*0066*/ 	.short	0x001c


	//----- nvinfo : EIATTR_PARAM_CBANK
	.align		4
        /*0068*/ 	.byte	0x04, 0x0a
        /*006a*/ 	.short	(.L_49 - .L_48)
	.align		4
.L_48:
        /*006c*/ 	.word	index@(.nv.constant0._Z10matrixmu_3ILi32EEvPfS0_S0_i)
        /*0070*/ 	.short	0x0380
        /*0072*/ 	.short	0x001c


	//----- nvinfo : EIATTR_SW_WAR
	.align		4
.L_49:
        /*0074*/ 	.byte	0x04, 0x36
        /*0076*/ 	.short	(.L_51 - .L_50)
.L_50:
        /*0078*/ 	.word	0x00000008
.L_51:


//--------------------- .nv.info._Z10matrixmu_3ILi16EEvPfS0_S0_i --------------------------
	.section	.nv.info._Z10matrixmu_3ILi16EEvPfS0_S0_i,"",@"SHT_CUDA_INFO"
	.sectionflags	@""
	.align	4


	//----- nvinfo : EIATTR_CUDA_API_VERSION
	.align		4
        /*0000*/ 	.byte	0x04, 0x37
        /*0002*/ 	.short	(.L_53 - .L_52)
.L_52:
        /*0004*/ 	.word	0x00000082


	//----- nvinfo : EIATTR_KPARAM_INFO
	.align		4
.L_53:
        /*0008*/ 	.byte	0x04, 0x17
        /*000a*/ 	.short	(.L_55 - .L_54)
.L_54:
        /*000c*/ 	.word	0x00000000
        /*0010*/ 	.short	0x0003
        /*0012*/ 	.short	0x0018
        /*0014*/ 	.byte	0x00, 0xf0, 0x11, 0x00


	//----- nvinfo : EIATTR_KPARAM_INFO
	.align		4
.L_55:
        /*0018*/ 	.byte	0x04, 0x17
        /*001a*/ 	.short	(.L_57 - .L_56)
.L_56:
        /*001c*/ 	.word	0x00000000
        /*0020*/ 	.short	0x0002
        /*0022*/ 	.short	0x0010
        /*0024*/ 	.byte	0x00, 0xf5, 0x21, 0x00


	//----- nvinfo : EIATTR_KPARAM_INFO
	.align		4
.L_57:
        /*0028*/ 	.byte	0x04, 0x17
        /*002a*/ 	.short	(.L_59 - .L_58)
.L_58:
        /*002c*/ 	.word	0x00000000
        /*0030*/ 	.short	0x0001
        /*0032*/ 	.short	0x0008
        /*0034*/ 	.byte	0x00, 0xf5, 0x21, 0x00


	//----- nvinfo : EIATTR_KPARAM_INFO
	.align		4
.L_59:
        /*0038*/ 	.byte	0x04, 0x17
        /*003a*/ 	.short	(.L_61 - .L_60)
.L_60:
        /*003c*/ 	.word	0x00000000
        /*0040*/ 	.short	0x0000
        /*0042*/ 	.short	0x0000
        /*0044*/ 	.byte	0x00, 0xf5, 0x21, 0x00


	//----- nvinfo : EIATTR_SPARSE_MMA_MASK
	.align		4
.L_61:
        /*0048*/ 	.byte	0x03, 0x50
        /*004a*/ 	.short	0x0000


	//----- nvinfo : EIATTR_MAXREG_COUNT
	.align		4
        /*004c*/ 	.byte	0x03, 0x1b
        /*004e*/ 	.short	0x00ff


	//----- nvinfo : EIATTR_NUM_BARRIERS
	.align		4
        /*0050*/ 	.byte	0x02, 0x4c
        /*0052*/ 	.byte	0x01
	.zero		1


	//----- nvinfo : EIATTR_MERCURY_ISA_VERSION
	.align		4
        /*0054*/ 	.byte	0x03, 0x5f
        /*0056*/ 	.short	0x0101


	//----- nvinfo : EIATTR_VRC_CTA_INIT_COUNT
	.align		4
        /*0058*/ 	.byte	0x02, 0x4a
	.zero		1
	.zero		1


	//----- nvinfo : EIATTR_EXIT_INSTR_OFFSETS
	.align		4
        /*005c*/ 	.byte	0x04, 0x1c
        /*005e*/ 	.short	(.L_63 - .L_62)


	//   ....[0]....
.L_62:
        /*0060*/ 	.word	0x00001890


	//----- nvinfo : EIATTR_CBANK_PARAM_SIZE
	.align		4
.L_63:
        /*0064*/ 	.byte	0x03, 0x19
        /*0066*/ 	.short	0x001c


	//----- nvinfo : EIATTR_PARAM_CBANK
	.align		4
        /*0068*/ 	.byte	0x04, 0x0a
        /*006a*/ 	.short	(.L_65 - .L_64)
	.align		4
.L_64:
        /*006c*/ 	.word	index@(.nv.constant0._Z10matrixmu_3ILi16EEvPfS0_S0_i)
        /*0070*/ 	.short	0x0380
        /*0072*/ 	.short	0x001c


	//----- nvinfo : EIATTR_SW_WAR
	.align		4
.L_65:
        /*0074*/ 	.byte	0x04, 0x36
        /*0076*/ 	.short	(.L_67 - .L_66)
.L_66:
        /*0078*/ 	.word	0x00000008
.L_67:


//--------------------- .nv.info._Z10matrixmu_3ILi8EEvPfS0_S0_i --------------------------
	.section	.nv.info._Z10matrixmu_3ILi8EEvPfS0_S0_i,"",@"SHT_CUDA_INFO"
	.sectionflags	@""
	.align	4


	//----- nvinfo : EIATTR_CUDA_API_VERSION
	.align		4
        /*0000*/ 	.byte	0x04, 0x37
        /*0002*/ 	.short	(.L_69 - .L_68)
.L_68:
        /*0004*/ 	.word	0x00000082


	//----- nvinfo : EIATTR_KPARAM_INFO
	.align		4
.L_69:
        /*0008*/ 	.byte	0x04, 0x17
        /*000a*/ 	.short	(.L_71 - .L_70)
.L_70:
        /*000c*/ 	.word	0x00000000
        /*0010*/ 	.short	0x0003
        /*0012*/ 	.short	0x0018
        /*0014*/ 	.byte	0x00, 0xf0, 0x11, 0x00


	//----- nvinfo : EIATTR_KPARAM_INFO
	.align		4
.L_71:
        /*0018*/ 	.byte	0x04, 0x17
        /*001a*/ 	.short	(.L_73 - .L_72)
.L_72:
        /*001c*/ 	.word	0x00000000
        /*0020*/ 	.short	0x0002
        /*0022*/ 	.short	0x0010
        /*0024*/ 	.byte	0x00, 0xf5, 0x21, 0x00


	//----- nvinfo : EIATTR_KPARAM_INFO
	.align		4
.L_73:
        /*0028*/ 	.byte	0x04, 0x17
        /*002a*/ 	.short	(.L_75 - .L_74)
.L_74:
        /*002c*/ 	.word	0x00000000
        /*0030*/ 	.short	0x0001
        /*0032*/ 	.short	0x0008
        /*0034*/ 	.byte	0x00, 0xf5, 0x21, 0x00


	//----- nvinfo : EIATTR_KPARAM_INFO
	.align		4
.L_75:
        /*0038*/ 	.byte	0x04, 0x17
        /*003a*/ 	.short	(.L_77 - .L_76)
.L_76:
        /*003c*/ 	.word	0x00000000
        /*0040*/ 	.short	0x0000
        /*0042*/ 	.short	0x0000
        /*0044*/ 	.byte	0x00, 0xf5, 0x21, 0x00


	//----- nvinfo : EIATTR_SPARSE_MMA_MASK
	.align		4
.L_77:
        /*0048*/ 	.byte	0x03, 0x50
        /*004a*/ 	.short	0x0000


	//----- nvinfo : EIATTR_MAXREG_COUNT
	.align		4
        /*004c*/ 	.byte	0x03, 0x1b
        /*004e*/ 	.short	0x00ff


	//----- nvinfo : EIATTR_NUM_BARRIERS
	.align		4
        /*0050*/ 	.byte	0x02, 0x4c
        /*0052*/ 	.byte	0x01
	.zero		1


	//----- nvinfo : EIATTR_MERCURY_ISA_VERSION
	.align		4
        /*0054*/ 	.byte	0x03, 0x5f
        /*0056*/ 	.short	0x0101


	//----- nvinfo : EIATTR_VRC_CTA_INIT_COUNT
	.align		4
        /*0058*/ 	.byte	0x02, 0x4a
	.zero		1
	.zero		1


	//----- nvinfo : EIATTR_EXIT_INSTR_OFFSETS
	.align		4
        /*005c*/ 	.byte	0x04, 0x1c
        /*005e*/ 	.short	(.L_79 - .L_78)


	//   ....[0]....
.L_78:
        /*0060*/ 	.word	0x00001010


	//----- nvinfo : EIATTR_CBANK_PARAM_SIZE
	.align		4
.L_79:
        /*0064*/ 	.byte	0x03, 0x19
        /*0066*/ 	.short	0x001c


	//----- nvinfo : EIATTR_PARAM_CBANK
	.align		4
        /*0068*/ 	.byte	0x04, 0x0a
        /*006a*/ 	.short	(.L_81 - .L_80)
	.align		4
.L_80:
        /*006c*/ 	.word	index@(.nv.constant0._Z10matrixmu_3ILi8EEvPfS0_S0_i)
        /*0070*/ 	.short	0x0380
        /*0072*/ 	.short	0x001c


	//----- nvinfo : EIATTR_SW_WAR
	.align		4
.L_81:
        /*0074*/ 	.byte	0x04, 0x36
        /*0076*/ 	.short	(.L_83 - .L_82)
.L_82:
        /*0078*/ 	.word	0x00000008
.L_83:


//--------------------- .nv.info._Z10matrixmu_3ILi4EEvPfS0_S0_i --------------------------
	.section	.nv.info._Z10matrixmu_3ILi4EEvPfS0_S0_i,"",@"SHT_CUDA_INFO"
	.sectionflags	@""
	.align	4


	//----- nvinfo : EIATTR_CUDA_API_VERSION
	.align		4
        /*0000*/ 	.byte	0x04, 0x37
        /*0002*/ 	.short	(.L_85 - .L_84)
.L_84:
        /*0004*/ 	.word	0x00000082


	//----- nvinfo : EIATTR_KPARAM_INFO
	.align		4
.L_85:
        /*0008*/ 	.byte	0x04, 0x17
        /*000a*/ 	.short	(.L_87 - .L_86)
.L_86:
        /*000c*/ 	.word	0x00000000
        /*0010*/ 	.short	0x0003
        /*0012*/ 	.short	0x0018
        /*0014*/ 	.byte	0x00, 0xf0, 0x11, 0x00


	//----- nvinfo : EIATTR_KPARAM_INFO
	.align		4
.L_87:
        /*0018*/ 	.byte	0x04, 0x17
        /*001a*/ 	.short	(.L_89 - .L_88)
.L_88:
        /*001c*/ 	.word	0x00000000
        /*0020*/ 	.short	0x0002
        /*0022*/ 	.short	0x0010
        /*0024*/ 	.byte	0x00, 0xf5, 0x21, 0x00


	//----- nvinfo : EIATTR_KPARAM_INFO
	.align		4
.L_89:
        /*0028*/ 	.byte	0x04, 0x17
        /*002a*/ 	.short	(.L_91 - .L_90)
.L_90:
        /*002c*/ 	.word	0x00000000
        /*0030*/ 	.short	0x0001
        /*0032*/ 	.short	0x0008
        /*0034*/ 	.byte	0x00, 0xf5, 0x21, 0x00


	//----- nvinfo : EIATTR_KPARAM_INFO
	.align		4
.L_91:
        /*0038*/ 	.byte	0x04, 0x17
        /*003a*/ 	.short	(.L_93 - .L_92)
.L_92:
        /*003c*/ 	.word	0x00000000
        /*0040*/ 	.short	0x0000
        /*0042*/ 	.short	0x0000
        /*0044*/ 	.byte	0x00, 0xf5, 0x21, 0x00


	//----- nvinfo : EIATTR_SPARSE_MMA_MASK
	.align		4
.L_93:
        /*0048*/ 	.byte	0x03, 0x50
        /*004a*/ 	.short	0x0000


	//----- nvinfo : EIATTR_MAXREG_COUNT
	.align		4
        /*004c*/ 	.byte	0x03, 0x1b
        /*004e*/ 	.short	0x00ff


	//----- nvinfo : EIATTR_NUM_BARRIERS
	.align		4
        /*0050*/ 	.byte	0x02, 0x4c
        /*0052*/ 	.byte	0x01
	.zero		1


	//----- nvinfo : EIATTR_MERCURY_ISA_VERSION
	.align		4
        /*0054*/ 	.byte	0x03, 0x5f
        /*0056*/ 	.short	0x0101


	//----- nvinfo : EIATTR_VRC_CTA_INIT_COUNT
	.align		4
        /*0058*/ 	.byte	0x02, 0x4a
	.zero		1
	.zero		1


	//----- nvinfo : EIATTR_EXIT_INSTR_OFFSETS
	.align		4
        /*005c*/ 	.byte	0x04, 0x1c
        /*005e*/ 	.short	(.L_95 - .L_94)


	//   ....[0]....
.L_94:
        /*0060*/ 	.word	0x00000c20


	//----- nvinfo : EIATTR_CBANK_PARAM_SIZE
	.align		4
.L_95:
        /*0064*/ 	.byte	0x03, 0x19
        /*0066*/ 	.short	0x001c


	//----- nvinfo : EIATTR_PARAM_CBANK
	.align		4
        /*0068*/ 	.byte	0x04, 0x0a
        /*006a*/ 	.short	(.L_97 - .L_96)
	.align		4
.L_96:
        /*006c*/ 	.word	index@(.nv.constant0._Z10matrixmu_3ILi4EEvPfS0_S0_i)
        /*0070*/ 	.short	0x0380
        /*0072*/ 	.short	0x001c


	//----- nvinfo : EIATTR_SW_WAR
	.align		4
.L_97:
        /*0074*/ 	.byte	0x04, 0x36
        /*0076*/ 	.short	(.L_99 - .L_98)
.L_98:
        /*0078*/ 	.word	0x00000008
.L_99:


//--------------------- .nv.info._Z10matrixmu_3ILi2EEvPfS0_S0_i --------------------------
	.section	.nv.info._Z10matrixmu_3ILi2EEvPfS0_S0_i,"",@"SHT_CUDA_INFO"
	.sectionflags	@""
	.align	4


	//----- nvinfo : EIATTR_CUDA_API_VERSION
	.align		4
        /*0000*/ 	.byte	0x04, 0x37
        /*0002*/ 	.short	(.L_101 - .L_100)
.L_100:
        /*0004*/ 	.word	0x00000082


	//----- nvinfo : EIATTR_KPARAM_INFO
	.align		4
.L_101:
        /*0008*/ 	.byte	0x04, 0x17
        /*000a*/ 	.short	(.L_103 - .L_102)
.L_102:
        /*000c*/ 	.word	0x00000000
        /*0010*/ 	.short	0x0003
        /*0012*/ 	.short	0x0018
        /*0014*/ 	.byte	0x00, 0xf0, 0x11, 0x00


	//----- nvinfo : EIATTR_KPARAM_INFO
	.align		4
.L_103:
        /*0018*/ 	.byte	0x04, 0x17
        /*001a*/ 	.short	(.L_105 - .L_104)
.L_104:
        /*001c*/ 	.word	0x00000000
        /*0020*/ 	.short	0x0002
        /*0022*/ 	.short	0x0010
        /*0024*/ 	.byte	0x00, 0xf5, 0x21, 0x00


	//----- nvinfo : EIATTR_KPARAM_INFO
	.align		4
.L_105:
        /*0028*/ 	.byte	0x04, 0x17
        /*002a*/ 	.short	(.L_107 - .L_106)
.L_106:
        /*002c*/ 	.word	0x00000000
        /*0030*/ 	.short	0x0001
        /*0032*/ 	.short	0x0008
        /*0034*/ 	.byte	0x00, 0xf5, 0x21, 0x00


	//----- nvinfo : EIATTR_KPARAM_INFO
	.align		4
.L_107:
        /*0038*/ 	.byte	0x04, 0x17
        /*003a*/ 	.short	(.L_109 - .L_108)
.L_108:
        /*003c*/ 	.word	0x00000000
        /*0040*/ 	.short	0x0000
        /*0042*/ 	.short	0x0000
        /*0044*/ 	.byte	0x00, 0xf5, 0x21, 0x00


	//----- nvinfo : EIATTR_SPARSE_MMA_MASK
	.align		4
.L_109:
        /*0048*/ 	.byte	0x03, 0x50
        /*004a*/ 	.short	0x0000


	//----- nvinfo : EIATTR_MAXREG_COUNT
	.align		4
        /*004c*/ 	.byte	0x03, 0x1b
        /*004e*/ 	.short	0x00ff


	//----- nvinfo : EIATTR_NUM_BARRIERS
	.align		4
        /*0050*/ 	.byte	0x02, 0x4c
        /*0052*/ 	.byte	0x01
	.zero		1


	//----- nvinfo : EIATTR_MERCURY_ISA_VERSION
	.align		4
        /*0054*/ 	.byte	0x03, 0x5f
        /*0056*/ 	.short	0x0101


	//----- nvinfo : EIATTR_VRC_CTA_INIT_COUNT
	.align		4
        /*0058*/ 	.byte	0x02, 0x4a
	.zero		1
	.zero		1


	//----- nvinfo : EIATTR_EXIT_INSTR_OFFSETS
	.align		4
        /*005c*/ 	.byte	0x04, 0x1c
        /*005e*/ 	.short	(.L_111 - .L_110)


	//   ....[0]....
.L_110:
        /*0060*/ 	.word	0x000012a0


	//----- nvinfo : EIATTR_CBANK_PARAM_SIZE
	.align		4
.L_111:
        /*0064*/ 	.byte	0x03, 0x19
        /*0066*/ 	.short	0x001c


	//----- nvinfo : EIATTR_PARAM_CBANK
	.align		4
        /*0068*/ 	.byte	0x04, 0x0a
        /*006a*/ 	.short	(.L_113 - .L_112)
	.align		4
.L_112:
        /*006c*/ 	.word	index@(.nv.constant0._Z10matrixmu_3ILi2EEvPfS0_S0_i)
        /*0070*/ 	.short	0x0380
        /*0072*/ 	.short	0x001c


	//----- nvinfo : EIATTR_SW_WAR
	.align		4
.L_113:
        /*0074*/ 	.byte	0x04, 0x36
        /*0076*/ 	.short	(.L_115 - .L_114)
.L_114:
        /*0078*/ 	.word	0x00000008
.L_115:


//--------------------- .nv.info._Z10matrixmu_3ILi1EEvPfS0_S0_i --------------------------
	.section	.nv.info._Z10matrixmu_3ILi1EEvPfS0_S0_i,"",@"SHT_CUDA_INFO"
	.sectionflags	@""
	.align	4


	//----- nvinfo : EIATTR_CUDA_API_VERSION
	.align		4
        /*0000*/ 	.byte	0x04, 0x37
        /*0002*/ 	.short	(.L_117 - .L_116)
.L_116:
        /*0004*/ 	.word	0x00000082


	//----- nvinfo : EIATTR_KPARAM_INFO
	.align		4
.L_117:
        /*0008*/ 	.byte	0x04, 0x17
        /*000a*/ 	.short	(.L_119 - .L_118)
.L_118:
        /*000c*/ 	.word	0x00000000
        /*0010*/ 	.short	0x0003
        /*0012*/ 	.short	0x0018
        /*0014*/ 	.byte	0x00, 0xf0, 0x11, 0x00


	//----- nvinfo : EIATTR_KPARAM_INFO
	.align		4
.L_119:
        /*0018*/ 	.byte	0x04, 0x17
        /*001a*/ 	.short	(.L_121 - .L_120)
.L_120:
        /*001c*/ 	.word	0x00000000
        /*0020*/ 	.short	0x0002
        /*0022*/ 	.short	0x0010
        /*0024*/ 	.byte	0x00, 0xf5, 0x21, 0x00


	//----- nvinfo : EIATTR_KPARAM_INFO
	.align		4
.L_121:
        /*0028*/ 	.byte	0x04, 0x17
        /*002a*/ 	.short	(.L_123 - .L_122)
.L_122:
        /*002c*/ 	.word	0x00000000
        /*0030*/ 	.short	0x0001
        /*0032*/ 	.short	0x0008
        /*0034*/ 	.byte	0x00, 0xf5, 0x21, 0x00


	//----- nvinfo : EIATTR_KPARAM_INFO
	.align		4
.L_123:
        /*0038*/ 	.byte	0x04, 0x17
        /*003a*/ 	.short	(.L_125 - .L_124)
.L_124:
        /*003c*/ 	.word	0x00000000
        /*0040*/ 	.short	0x0000
        /*0042*/ 	.short	0x0000
        /*0044*/ 	.byte	0x00, 0xf5, 0x21, 0x00


	//----- nvinfo : EIATTR_SPARSE_MMA_MASK
	.align		4
.L_125:
        /*0048*/ 	.byte	0x03, 0x50
        /*004a*/ 	.short	0x0000


	//----- nvinfo : EIATTR_MAXREG_COUNT
	.align		4
        /*004c*/ 	.byte	0x03, 0x1b
        /*004e*/ 	.short	0x00ff


	//----- nvinfo : EIATTR_NUM_BARRIERS
	.align		4
        /*0050*/ 	.byte	0x02, 0x4c
        /*0052*/ 	.byte	0x01
	.zero		1


	//----- nvinfo : EIATTR_MERCURY_ISA_VERSION
	.align		4
        /*0054*/ 	.byte	0x03, 0x5f
        /*0056*/ 	.short	0x0101


	//----- nvinfo : EIATTR_VRC_CTA_INIT_COUNT
	.align		4
        /*0058*/ 	.byte	0x02, 0x4a
	.zero		1
	.zero		1


	//----- nvinfo : EIATTR_EXIT_INSTR_OFFSETS
	.align		4
        /*005c*/ 	.byte	0x04, 0x1c
        /*005e*/ 	.short	(.L_127 - .L_126)


	//   ....[0]....
.L_126:
        /*0060*/ 	.word	0x00000fb0


	//----- nvinfo : EIATTR_CBANK_PARAM_SIZE
	.align		4
.L_127:
        /*0064*/ 	.byte	0x03, 0x19
        /*0066*/ 	.short	0x001c


	//----- nvinfo : EIATTR_PARAM_CBANK
	.align		4
        /*0068*/ 	.byte	0x04, 0x0a
        /*006a*/ 	.short	(.L_129 - .L_128)
	.align		4
.L_128:
        /*006c*/ 	.word	index@(.nv.constant0._Z10matrixmu_3ILi1EEvPfS0_S0_i)
        /*0070*/ 	.short	0x0380
        /*0072*/ 	.short	0x001c


	//----- nvinfo : EIATTR_SW_WAR
	.align		4
.L_129:
        /*0074*/ 	.byte	0x04, 0x36
        /*0076*/ 	.short	(.L_131 - .L_130)
.L_130:
        /*0078*/ 	.word	0x00000008
.L_131:


//--------------------- .nv.callgraph             --------------------------
	.section	.nv.callgraph,"",@"SHT_CUDA_CALLGRAPH"
	.align	4
	.sectionentsize	8
	.align		4
        /*0000*/ 	.word	0x00000000
	.align		4
        /*0004*/ 	.word	0xffffffff
	.align		4
        /*0008*/ 	.word	0x00000000
	.align		4
        /*000c*/ 	.word	0xfffffffe
	.align		4
        /*0010*/ 	.word	0x00000000
	.align		4
        /*0014*/ 	.word	0xfffffffd
	.align		4
        /*0018*/ 	.word	0x00000000
	.align		4
        /*001c*/ 	.word	0xfffffffc


//--------------------- .text._Z10matrixmu_3ILi32EEvPfS0_S0_i --------------------------
	.section	.text._Z10matrixmu_3ILi32EEvPfS0_S0_i,"ax",@progbits
	.align	128
        .global         _Z10matrixmu_3ILi32EEvPfS0_S0_i
        .type           _Z10matrixmu_3ILi32EEvPfS0_S0_i,@function
        .size           _Z10matrixmu_3ILi32EEvPfS0_S0_i,(.L_x_30 - _Z10matrixmu_3ILi32EEvPfS0_S0_i)
        .other          _Z10matrixmu_3ILi32EEvPfS0_S0_i,@"STO_CUDA_ENTRY STV_DEFAULT"
_Z10matrixmu_3ILi32EEvPfS0_S0_i:
.text._Z10matrixmu_3ILi32EEvPfS0_S0_i:
[----:B------:R-:W-:Y:S01]  /*0000*/  LDC R1, c[0x0][0x37c] ;  /* 0x0000df00ff017b82 */ /* 0x000fe20000000800 */
[----:B------:R-:W0:Y:S07]  /*0010*/  S2R R5, SR_CTAID.Y ;  /* 0x0000000000057919 */ /* 0x000e2e0000002600 */
[----:B------:R-:W1:Y:S01]  /*0020*/  LDC R0, c[0x0][0x398] ;  /* 0x0000e600ff007b82 */ /* 0x000e620000000800 */
[----:B------:R-:W2:Y:S01]  /*0030*/  LDCU.64 UR8, c[0x0][0x358] ;  /* 0x00006b00ff0877ac */ /* 0x000ea20008000a00 */
[----:B------:R-:W-:Y:S01]  /*0040*/  HFMA2 R11, -RZ, RZ, 0, 0 ;  /* 0x00000000ff0b7431 */ /* 0x000fe200000001ff */
[----:B------:R-:W0:Y:S01]  /*0050*/  S2R R8, SR_TID.Y ;  /* 0x0000000000087919 */ /* 0x000e220000002200 */
[----:B------:R-:W3:Y:S04]  /*0060*/  S2R R7, SR_CTAID.X ;  /* 0x0000000000077919 */ /* 0x000ee80000002500 */
[----:B------:R-:W4:Y:S01]  /*0070*/  LDC.64 R22, c[0x0][0x390] ;  /* 0x0000e400ff167b82 */ /* 0x000f220000000a00 */
[----:B------:R-:W3:Y:S01]  /*0080*/  S2R R9, SR_TID.X ;  /* 0x0000000000097919 */ /* 0x000ee20000002100 */
[----:B-1----:R-:W-:-:S02]  /*0090*/  ISETP.GE.AND P0, PT, R0, 0x20, PT ;  /* 0x000000200000780c */ /* 0x002fc40003f06270 */
[----:B0-----:R-:W-:Y:S02]  /*00a0*/  LEA R5, R5, R8, 0x5 ;  /* 0x0000000805057211 */ /* 0x001fe400078e28ff */
[----:B---3--:R-:W-:-:S05]  /*00b0*/  LEA R2, R7, R9, 0x5 ;  /* 0x0000000907027211 */ /* 0x008fca00078e28ff */
[----:B------:R-:W-:-:S04]  /*00c0*/  IMAD R3, R5, R0, R2 ;  /* 0x0000000005037224 */ /* 0x000fc800078e0202 */
[----:B----4-:R-:W-:Y:S01]  /*00d0*/  IMAD.WIDE R22, R3, 0x4, R22 ;  /* 0x0000000403167825 */ /* 0x010fe200078e0216 */
[----:B--2---:R-:W-:Y:S06]  /*00e0*/  @!P0 BRA `(.L_x_0) ;  /* 0x0000000400a08947 */ /* 0x004fec0003800000 */
[----:B------:R-:W0:Y:S01]  /*00f0*/  S2UR UR6, SR_CgaCtaId ;  /* 0x00000000000679c3 */ /* 0x000e220000008800 */
[----:B------:R-:W-:Y:S01]  /*0100*/  UMOV UR4, 0x400 ;  /* 0x0000040000047882 */ /* 0x000fe20000000000 */
[----:B------:R-:W-:Y:S01]  /*0110*/  SHF.R.S32.HI R3, RZ, 0x1f, R0 ;  /* 0x0000001fff037819 */ /* 0x000fe20000011400 */
[----:B------:R-:W-:Y:S01]  /*0120*/  UIADD3 UR5, UPT, UPT, UR4, 0x1000, URZ ;  /* 0x0000100004057890 */ /* 0x000fe2000fffe0ff */
[-CC-:B------:R-:W-:Y:S01]  /*0130*/  IMAD R2, R8, R0.reuse, R9.reuse ;  /* 0x0000000008027224 */ /* 0x180fe200078e0209 */
[----:B------:R-:W-:Y:S02]  /*0140*/  MOV R11, RZ ;  /* 0x000000ff000b7202 */ /* 0x000fe40000000f00 */
[----:B------:R-:W-:Y:S01]  /*0150*/  LEA.HI R4, R3, R0, RZ, 0x5 ;  /* 0x0000000003047211 */ /* 0x000fe200078f28ff */
[----:B------:R-:W1:Y:S01]  /*0160*/  LDC.64 R20, c[0x0][0x380] ;  /* 0x0000e000ff147b82 */ /* 0x000e620000000a00 */
[----:B------:R-:W-:Y:S01]  /*0170*/  LEA R3, R7, R2, 0x5 ;  /* 0x0000000207037211 */ /* 0x000fe200078e28ff */
[----:B------:R-:W-:Y:S01]  /*0180*/  IMAD R2, R5, R0, R9 ;  /* 0x0000000005027224 */ /* 0x000fe200078e0209 */
[----:B------:R-:W-:-:S04]  /*0190*/  SHF.R.S32.HI R4, RZ, 0x5, R4 ;  /* 0x00000005ff047819 */ /* 0x000fc80000011404 */
[----:B------:R-:W-:Y:S01]  /*01a0*/  IADD3 R4, PT, PT, -R4, RZ, RZ ;  /* 0x000000ff04047210 */ /* 0x000fe20007ffe1ff */
[----:B------:R-:W2:Y:S01]  /*01b0*/  LDC.64 R18, c[0x0][0x388] ;  /* 0x0000e200ff127b82 */ /* 0x000ea20000000a00 */
[----:B0-----:R-:W-:Y:S02]  /*01c0*/  ULEA UR4, UR6, UR4, 0x18 ;  /* 0x0000000406047291 */ /* 0x001fe4000f8ec0ff */
[----:B------:R-:W-:-:S04]  /*01d0*/  ULEA UR5, UR6, UR5, 0x18 ;  /* 0x0000000506057291 */ /* 0x000fc8000f8ec0ff */
[C---:B------:R-:W-:Y:S02]  /*01e0*/  LEA R16, R8.reuse, UR4, 0x7 ;  /* 0x0000000408107c11 */ /* 0x040fe4000f8e38ff */
[C---:B------:R-:W-:Y:S02]  /*01f0*/  LEA R6, R9.reuse, UR5, 0x2 ;  /* 0x0000000509067c11 */ /* 0x040fe4000f8e10ff */
[----:B------:R-:W-:Y:S02]  /*0200*/  LEA R7, R9, R16, 0x2 ;  /* 0x0000001009077211 */ /* 0x000fe400078e10ff */
[----:B------:R-:W-:-:S07]  /*0210*/  LEA R5, R8, R6, 0x7 ;  /* 0x0000000608057211 */ /* 0x000fce00078e38ff */
.L_x_1:
[----:B-1----:R-:W-:-:S04]  /*0220*/  IMAD.WIDE R24, R2, 0x4, R20 ;  /* 0x0000000402187825 */ /* 0x002fc800078e0214 */
[----:B--2---:R-:W-:Y:S02]  /*0230*/  IMAD.WIDE.U32 R8, R3, 0x4, R18 ;  /* 0x0000000403087825 */ /* 0x004fe400078e0012 */
[----:B------:R-:W2:Y:S04]  /*0240*/  LDG.E R24, desc[UR8][R24.64] ;  /* 0x0000000818187981 */ /* 0x000ea8000c1e1900 */
[----:B------:R-:W3:Y:S01]  /*0250*/  LDG.E R26, desc[UR8][R8.64] ;  /* 0x00000008081a7981 */ /* 0x000ee2000c1e1900 */
[----:B------:R-:W-:Y:S02]  /*0260*/  IADD3 R4, PT, PT, R4, 0x1, RZ ;  /* 0x0000000104047810 */ /* 0x000fe40007ffe0ff */
[----:B------:R-:W-:Y:S02]  /*0270*/  IADD3 R2, PT, PT, R2, 0x20, RZ ;  /* 0x0000002002027810 */ /* 0x000fe40007ffe0ff */
[----:B------:R-:W-:-:S02]  /*0280*/  ISETP.NE.AND P0, PT, R4, RZ, PT ;  /* 0x000000ff0400720c */ /* 0x000fc40003f05270 */
[----:B------:R-:W-:Y:S01]  /*0290*/  LEA R3, R0, R3, 0x5 ;  /* 0x0000000300037211 */ /* 0x000fe200078e28ff */
[----:B--2---:R-:W-:Y:S04]  /*02a0*/  STS [R7], R24 ;  /* 0x0000001807007388 */ /* 0x004fe80000000800 */
[----:B---3--:R-:W-:Y:S01]  /*02b0*/  STS [R5], R26 ;  /* 0x0000001a05007388 */ /* 0x008fe20000000800 */
[----:B------:R-:W-:Y:S06]  /*02c0*/  BAR.SYNC.DEFER_BLOCKING 0x0 ;  /* 0x0000000000007b1d */ /* 0x000fec0000010000 */
[----:B------:R-:W-:Y:S04]  /*02d0*/  LDS R10, [R6] ;  /* 0x00000000060a7984 */ /* 0x000fe80000000800 */
[----:B------:R-:W0:Y:S04]  /*02e0*/  LDS.128 R12, [R16] ;  /* 0x00000000100c7984 */ /* 0x000e280000000c00 */
[----:B------:R-:W1:Y:S04]  /*02f0*/  LDS R27, [R6+0x80] ;  /* 0x00008000061b7984 */ /* 0x000e680000000800 */
[----:B------:R-:W2:Y:S04]  /*0300*/  LDS R17, [R6+0x100] ;  /* 0x0001000006117984 */ /* 0x000ea80000000800 */
[----:B------:R-:W3:Y:S04]  /*0310*/  LDS R29, [R6+0x180] ;  /* 0x00018000061d7984 */ /* 0x000ee80000000800 */
[----:B------:R-:W-:Y:S01]  /*0320*/  LDS R25, [R6+0x380] ;  /* 0x0003800006197984 */ /* 0x000fe20000000800 */
[----:B0-----:R-:W-:-:S03]  /*0330*/  FFMA R10, R12, R10, R11 ;  /* 0x0000000a0c0a7223 */ /* 0x001fc6000000000b */
[----:B------:R-:W-:Y:S01]  /*0340*/  LDS R12, [R6+0x280] ;  /* 0x00028000060c7984 */ /* 0x000fe20000000800 */
[----:B-1----:R-:W-:-:S03]  /*0350*/  FFMA R28, R27, R13, R10 ;  /* 0x0000000d1b1c7223 */ /* 0x002fc6000000000a */
[----:B------:R-:W-:Y:S01]  /*0360*/  LDS R13, [R6+0x200] ;  /* 0x00020000060d7984 */ /* 0x000fe20000000800 */
[----:B--2---:R-:W-:-:S03]  /*0370*/  FFMA R14, R17, R14, R28 ;  /* 0x0000000e110e7223 */ /* 0x004fc6000000001c */
[----:B------:R-:W0:Y:S01]  /*0380*/  LDS.128 R8, [R16+0x10] ;  /* 0x0000100010087984 */ /* 0x000e220000000c00 */
[----:B---3--:R-:W-:-:S03]  /*0390*/  FFMA R15, R29, R15, R14 ;  /* 0x0000000f1d0f7223 */ /* 0x008fc6000000000e */
[----:B------:R-:W1:Y:S01]  /*03a0*/  LDS R17, [R6+0x300] ;  /* 0x0003000006117984 */ /* 0x000e620000000800 */
[----:B0-----:R-:W-:-:S03]  /*03b0*/  FFMA R13, R8, R13, R15 ;  /* 0x0000000d080d7223 */ /* 0x001fc6000000000f */
[----:B------:R-:W-:Y:S01]  /*03c0*/  LDS R8, [R6+0x480] ;  /* 0x0004800006087984 */ /* 0x000fe20000000800 */
[----:B------:R-:W-:-:S03]  /*03d0*/  FFMA R24, R12, R9, R13 ;  /* 0x000000090c187223 */ /* 0x000fc6000000000d */
[----:B------:R-:W-:Y:S01]  /*03e0*/  LDS R9, [R6+0x400] ;  /* 0x0004000006097984 */ /* 0x000fe20000000800 */
[----:B-1----:R-:W-:-:S03]  /*03f0*/  FFMA R10, R17, R10, R24 ;  /* 0x0000000a110a7223 */ /* 0x002fc60000000018 */
[----:B------:R-:W0:Y:S01]  /*0400*/  LDS.128 R12, [R16+0x20] ;  /* 0x00002000100c7984 */ /* 0x000e220000000c00 */
[----:B------:R-:W-:-:S03]  /*0410*/  FFMA R11, R25, R11, R10 ;  /* 0x0000000b190b7223 */ /* 0x000fc6000000000a */
[----:B------:R-:W1:Y:S04]  /*0420*/  LDS R17, [R6+0x500] ;  /* 0x0005000006117984 */ /* 0x000e680000000800 */
[----:B------:R-:W2:Y:S01]  /*0430*/  LDS R25, [R6+0x580] ;  /* 0x0005800006197984 */ /* 0x000ea20000000800 */
[----:B0-----:R-:W-:-:S03]  /*0440*/  FFMA R9, R12, R9, R11 ;  /* 0x000000090c097223 */ /* 0x001fc6000000000b */
[----:B------:R-:W-:Y:S01]  /*0450*/  LDS R12, [R6+0x680] ;  /* 0x00068000060c7984 */ /* 0x000fe20000000800 */
[----:B------:R-:W-:-:S03]  /*0460*/  FFMA R24, R8, R13, R9 ;  /* 0x0000000d08187223 */ /* 0x000fc60000000009 */
[----:B------:R-:W-:Y:S01]  /*0470*/  LDS R13, [R6+0x600] ;  /* 0x00060000060d7984 */ /* 0x000fe20000000800 */
[----:B-1----:R-:W-:-:S03]  /*0480*/  FFMA R14, R17, R14, R24 ;  /* 0x0000000e110e7223 */ /* 0x002fc60000000018 */
[----:B------:R-:W0:Y:S01]  /*0490*/  LDS.128 R8, [R16+0x30] ;  /* 0x0000300010087984 */ /* 0x000e220000000c00 */
[----:B--2---:R-:W-:-:S03]  /*04a0*/  FFMA R15, R25, R15, R14 ;  /* 0x0000000f190f7223 */ /* 0x004fc6000000000e */
        /* <DEDUP_REMOVED lines=19> */
[----:B------:R-:W-:Y:S04]  /*05e0*/  LDS R24, [R6+0xc80] ;  /* 0x000c800006187984 */ /* 0x000fe80000000800 */
[----:B------:R-:W-:Y:S01]  /*05f0*/  LDS R17, [R6+0xd00] ;  /* 0x000d000006117984 */ /* 0x000fe20000000800 */
[----:B0-----:R-:W-:-:S03]  /*0600*/  FFMA R13, R8, R13, R15 ;  /* 0x0000000d080d7223 */ /* 0x001fc6000000000f */
[----:B------:R-:W0:Y:S01]  /*0610*/  LDS R8, [R6+0xb80] ;  /* 0x000b800006087984 */ /* 0x000e220000000800 */
[----:B------:R-:W-:-:S03]  /*0620*/  FFMA R26, R12, R9, R13 ;  /* 0x000000090c1a7223 */ /* 0x000fc6000000000d */
[----:B------:R-:W-:Y:S01]  /*0630*/  LDS R9, [R6+0xc00] ;  /* 0x000c000006097984 */ /* 0x000fe20000000800 */
[----:B-1----:R-:W-:-:S03]  /*0640*/  FFMA R25, R25, R10, R26 ;  /* 0x0000000a19197223 */ /* 0x002fc6000000001a */
[----:B------:R-:W1:Y:S01]  /*0650*/  LDS.128 R12, [R16+0x60] ;  /* 0x00006000100c7984 */ /* 0x000e620000000c00 */
[----:B0-----:R-:W-:-:S03]  /*0660*/  FFMA R11, R8, R11, R25 ;  /* 0x0000000b080b7223 */ /* 0x001fc60000000019 */
[----:B------:R-:W-:Y:S01]  /*0670*/  LDS R25, [R6+0xf80] ;  /* 0x000f800006197984 */ /* 0x000fe20000000800 */
[----:B-1----:R-:W-:-:S03]  /*0680*/  FFMA R9, R12, R9, R11 ;  /* 0x000000090c097223 */ /* 0x002fc6000000000b */
[----:B------:R-:W0:Y:S01]  /*0690*/  LDS R12, [R6+0xd80] ;  /* 0x000d8000060c7984 */ /* 0x000e220000000800 */
[----:B------:R-:W-:-:S03]  /*06a0*/  FFMA R26, R24, R13, R9 ;  /* 0x0000000d181a7223 */ /* 0x000fc60000000009 */
[----:B------:R-:W-:Y:S01]  /*06b0*/  LDS R13, [R6+0xe00] ;  /* 0x000e0000060d7984 */ /* 0x000fe20000000800 */
[----:B------:R-:W-:-:S03]  /*06c0*/  FFMA R17, R17, R14, R26 ;  /* 0x0000000e11117223 */ /* 0x000fc6000000001a */
[----:B------:R-:W1:Y:S04]  /*06d0*/  LDS.128 R8, [R16+0x70] ;  /* 0x0000700010087984 */ /* 0x000e680000000c00 */
[----:B------:R-:W2:Y:S04]  /*06e0*/  LDS R24, [R6+0xe80] ;  /* 0x000e800006187984 */ /* 0x000ea80000000800 */
[----:B------:R-:W3:Y:S01]  /*06f0*/  LDS R14, [R6+0xf00] ;  /* 0x000f0000060e7984 */ /* 0x000ee20000000800 */
[----:B0-----:R-:W-:-:S04]  /*0700*/  FFMA R15, R12, R15, R17 ;  /* 0x0000000f0c0f7223 */ /* 0x001fc80000000011 */
[----:B-1----:R-:W-:-:S04]  /*0710*/  FFMA R13, R8, R13, R15 ;  /* 0x0000000d080d7223 */ /* 0x002fc8000000000f */
[----:B--2---:R-:W-:-:S04]  /*0720*/  FFMA R9, R24, R9, R13 ;  /* 0x0000000918097223 */ /* 0x004fc8000000000d */
[----:B---3--:R-:W-:-:S04]  /*0730*/  FFMA R10, R14, R10, R9 ;  /* 0x0000000a0e0a7223 */ /* 0x008fc80000000009 */
[----:B------:R-:W-:Y:S01]  /*0740*/  FFMA R11, R25, R11, R10 ;  /* 0x0000000b190b7223 */ /* 0x000fe2000000000a */
[----:B------:R-:W-:Y:S06]  /*0750*/  BAR.SYNC.DEFER_BLOCKING 0x0 ;  /* 0x0000000000007b1d */ /* 0x000fec0000010000 */
[----:B------:R-:W-:Y:S05]  /*0760*/  @P0 BRA `(.L_x_1) ;  /* 0xfffffff800ac0947 */ /* 0x000fea000383ffff */
.L_x_0:
[----:B------:R-:W-:Y:S01]  /*0770*/  STG.E desc[UR8][R22.64], R11 ;  /* 0x0000000b16007986 */ /* 0x000fe2000c101908 */
[----:B------:R-:W-:Y:S05]  /*0780*/  EXIT ;  /* 0x000000000000794d */ /* 0x000fea0003800000 */
.L_x_2:
[----:B------:R-:W-:-:S00]  /*0790*/  BRA `(.L_x_2) ;  /* 0xfffffffc00fc7947 */ /* 0x000fc0000383ffff */
[----:B------:R-:W-:-:S00]  /*07a0*/  NOP ;  /* 0x0000000000007918 */ /* 0x000fc00000000000 */
        /* <DEDUP_REMOVED lines=13> */
.L_x_30:


//--------------------- .text._Z10matrixmu_3ILi16EEvPfS0_S0_i --------------------------
	.section	.text._Z10matrixmu_3ILi16EEvPfS0_S0_i,"ax",@progbits
	.align	128
        .global         _Z10matrixmu_3ILi16EEvPfS0_S0_i
        .type           _Z10matrixmu_3ILi16EEvPfS0_S0_i,@function
        .size           _Z10matrixmu_3ILi16EEvPfS0_S0_i,(.L_x_31 - _Z10matrixmu_3ILi16EEvPfS0_S0_i)
        .other          _Z10matrixmu_3ILi16EEvPfS0_S0_i,@"STO_CUDA_ENTRY STV_DEFAULT"
_Z10matrixmu_3ILi16EEvPfS0_S0_i:
.text._Z10matrixmu_3ILi16EEvPfS0_S0_i:
[----:B------:R-:W-:Y:S08]  /*0000*/  LDC R1, c[0x0][0x37c] ;  /* 0x0000df00ff017b82 */ /* 0x000ff00000000800 */
[----:B------:R-:W0:Y:S01]  /*0010*/  LDC R5, c[0x0][0x398] ;  /* 0x0000e600ff057b82 */ /* 0x000e220000000800 */
[----:B------:R-:W1:Y:S01]  /*0020*/  S2R R6, SR_CTAID.Y ;  /* 0x0000000000067919 */ /* 0x000e620000002600 */
[----:B------:R-:W2:Y:S01]  /*0030*/  LDCU.64 UR8, c[0x0][0x358] ;  /* 0x00006b00ff0877ac */ /* 0x000ea20008000a00 */
[----:B------:R-:W-:Y:S01]  /*0040*/  HFMA2 R31, -RZ, RZ, 0, 0 ;  /* 0x00000000ff1f7431 */ /* 0x000fe200000001ff */
[----:B------:R-:W1:Y:S01]  /*0050*/  S2R R3, SR_TID.Y ;  /* 0x0000000000037919 */ /* 0x000e620000002200 */
[----:B------:R-:W3:Y:S01]  /*0060*/  S2R R11, SR_CTAID.X ;  /* 0x00000000000b7919 */ /* 0x000ee20000002500 */
[----:B------:R-:W3:Y:S01]  /*0070*/  S2R R2, SR_TID.X ;  /* 0x0000000000027919 */ /* 0x000ee20000002100 */
[----:B0-----:R-:W-:-:S02]  /*0080*/  ISETP.GE.AND P0, PT, R5, 0x10, PT ;  /* 0x000000100500780c */ /* 0x001fc40003f06270 */
[----:B------:R-:W-:-:S04]  /*0090*/  SHF.R.S32.HI R0, RZ, 0x1f, R5 ;  /* 0x0000001fff007819 */ /* 0x000fc80000011405 */
[----:B------:R-:W-:Y:S02]  /*00a0*/  LEA.HI R0, R0, R5, RZ, 0x4 ;  /* 0x0000000500007211 */ /* 0x000fe400078f20ff */
[----:B-1----:R-:W-:Y:S02]  /*00b0*/  LEA R6, R6, R3, 0x4 ;  /* 0x0000000306067211 */ /* 0x002fe400078e20ff */
[----:B---3--:R-:W-:-:S03]  /*00c0*/  LEA R4, R11, R2, 0x4 ;  /* 0x000000020b047211 */ /* 0x008fc600078e20ff */
[----:B--2---:R-:W-:Y:S05]  /*00d0*/  @!P0 BRA `(.L_x_3) ;  /* 0x0000001400dc8947 */ /* 0x004fea0003800000 */
[----:B------:R-:W0:Y:S01]  /*00e0*/  S2UR UR6, SR_CgaCtaId ;  /* 0x00000000000679c3 */ /* 0x000e220000008800 */
[----:B------:R-:W-:Y:S01]  /*00f0*/  SHF.R.S32.HI R29, RZ, 0x4, R0 ;  /* 0x00000004ff1d7819 */ /* 0x000fe20000011400 */
[----:B------:R-:W-:Y:S01]  /*0100*/  UMOV UR4, 0x400 ;  /* 0x0000040000047882 */ /* 0x000fe20000000000 */
[----:B------:R-:W-:Y:S01]  /*0110*/  IMAD R21, R6, R5, R2 ;  /* 0x0000000506157224 */ /* 0x000fe200078e0202 */
[----:B------:R-:W-:Y:S02]  /*0120*/  MOV R31, RZ ;  /* 0x000000ff001f7202 */ /* 0x000fe40000000f00 */
[----:B------:R-:W-:-:S04]  /*0130*/  IADD3 R0, PT, PT, R29, -0x1, RZ ;  /* 0xffffffff1d007810 */ /* 0x000fc80007ffe0ff */
[----:B------:R-:W-:Y:S02]  /*0140*/  ISETP.GE.U32.AND P0, PT, R0, 0x3, PT ;  /* 0x000000030000780c */ /* 0x000fe40003f06070 */
[----:B------:R-:W-:Y:S01]  /*0150*/  MOV R0, RZ ;  /* 0x000000ff00007202 */ /* 0x000fe20000000f00 */
[----:B0-----:R-:W-:-:S06]  /*0160*/  ULEA UR5, UR6, UR4, 0x18 ;  /* 0x0000000406057291 */ /* 0x001fcc000f8ec0ff */
[----:B------:R-:W-:-:S04]  /*0170*/  LEA R7, R3, UR5, 0x6 ;  /* 0x0000000503077c11 */ /* 0x000fc8000f8e30ff */
[----:B------:R-:W-:Y:S05]  /*0180*/  @!P0 BRA `(.L_x_4) ;  /* 0x0000000c002c8947 */ /* 0x000fea0003800000 */
[C---:B------:R-:W-:Y:S01]  /*0190*/  IADD3 R0, PT, PT, R3.reuse, 0x30, RZ ;  /* 0x0000003003007810 */ /* 0x040fe20007ffe0ff */
[----:B------:R-:W-:Y:S01]  /*01a0*/  UIADD3 UR5, UPT, UPT, UR4, 0x400, URZ ;  /* 0x0000040004057890 */ /* 0x000fe2000fffe0ff */
[C---:B------:R-:W-:Y:S01]  /*01b0*/  IADD3 R8, PT, PT, R3.reuse, 0x20, RZ ;  /* 0x0000002003087810 */ /* 0x040fe20007ffe0ff */
[CCC-:B------:R-:W-:Y:S01]  /*01c0*/  IMAD R24, R3.reuse, R5.reuse, R2.reuse ;  /* 0x0000000503187224 */ /* 0x1c0fe200078e0202 */
[----:B------:R-:W-:Y:S01]  /*01d0*/  IADD3 R9, PT, PT, R3, 0x10, RZ ;  /* 0x0000001003097810 */ /* 0x000fe20007ffe0ff */
[-CC-:B------:R-:W-:Y:S01]  /*01e0*/  IMAD R0, R0, R5.reuse, R2.reuse ;  /* 0x0000000500007224 */ /* 0x180fe200078e0202 */
[----:B------:R-:W-:Y:S01]  /*01f0*/  ULEA UR5, UR6, UR5, 0x18 ;  /* 0x0000000506057291 */ /* 0x000fe2000f8ec0ff */
[-CC-:B------:R-:W-:Y:S02]  /*0200*/  IMAD R8, R8, R5.reuse, R2.reuse ;  /* 0x0000000508087224 */ /* 0x180fe400078e0202 */
[----:B------:R-:W-:Y:S02]  /*0210*/  HFMA2 R31, -RZ, RZ, 0, 0 ;  /* 0x00000000ff1f7431 */ /* 0x000fe400000001ff */
[----:B------:R-:W-:Y:S01]  /*0220*/  IMAD R9, R9, R5, R2 ;  /* 0x0000000509097224 */ /* 0x000fe200078e0202 */
[----:B------:R-:W-:-:S02]  /*0230*/  LEA R30, R11, R0, 0x4 ;  /* 0x000000000b1e7211 */ /* 0x000fc400078e20ff */
[----:B------:R-:W-:Y:S02]  /*0240*/  LOP3.LUT R0, R29, 0x7fffffc, RZ, 0xc0, !PT ;  /* 0x07fffffc1d007812 */ /* 0x000fe400078ec0ff */
[----:B------:R-:W-:Y:S02]  /*0250*/  LEA R22, R2, UR5, 0x2 ;  /* 0x0000000502167c11 */ /* 0x000fe4000f8e10ff */
[C---:B------:R-:W-:Y:S02]  /*0260*/  LEA R24, R11.reuse, R24, 0x4 ;  /* 0x000000180b187211 */ /* 0x040fe400078e20ff */
[C---:B------:R-:W-:Y:S02]  /*0270*/  LEA R28, R11.reuse, R8, 0x4 ;  /* 0x000000080b1c7211 */ /* 0x040fe400078e20ff */
[----:B------:R-:W-:Y:S02]  /*0280*/  LEA R26, R11, R9, 0x4 ;  /* 0x000000090b1a7211 */ /* 0x000fe400078e20ff */
[----:B------:R-:W-:-:S02]  /*0290*/  MOV R27, R21 ;  /* 0x00000015001b7202 */ /* 0x000fc40000000f00 */
[----:B------:R-:W-:Y:S02]  /*02a0*/  LEA R23, R2, R7, 0x2 ;  /* 0x0000000702177211 */ /* 0x000fe400078e10ff */
[----:B------:R-:W-:Y:S02]  /*02b0*/  IADD3 R25, PT, PT, -R0, RZ, RZ ;  /* 0x000000ff00197210 */ /* 0x000fe40007ffe1ff */
[----:B------:R-:W-:-:S07]  /*02c0*/  LEA R20, R3, R22, 0x6 ;  /* 0x0000001603147211 */ /* 0x000fce00078e30ff */
.L_x_5:
[----:B------:R-:W0:Y:S08]  /*02d0*/  LDC.64 R16, c[0x0][0x380] ;  /* 0x0000e000ff107b82 */ /* 0x000e300000000a00 */
[----:B------:R-:W1:Y:S01]  /*02e0*/  LDC.64 R18, c[0x0][0x388] ;  /* 0x0000e200ff127b82 */ /* 0x000e620000000a00 */
[----:B0-----:R-:W-:-:S05]  /*02f0*/  IMAD.WIDE R16, R27, 0x4, R16 ;  /* 0x000000041b107825 */ /* 0x001fca00078e0210 */
[----:B------:R-:W2:Y:S01]  /*0300*/  LDG.E R10, desc[UR8][R16.64] ;  /* 0x00000008100a7981 */ /* 0x000ea2000c1e1900 */
[----:B-1----:R-:W-:-:S05]  /*0310*/  IMAD.WIDE.U32 R8, R24, 0x4, R18 ;  /* 0x0000000418087825 */ /* 0x002fca00078e0012 */
[----:B------:R-:W3:Y:S04]  /*0320*/  LDG.E R35, desc[UR8][R8.64] ;  /* 0x0000000808237981 */ /* 0x000ee8000c1e1900 */
[----:B--2---:R-:W-:Y:S04]  /*0330*/  STS [R23], R10 ;  /* 0x0000000a17007388 */ /* 0x004fe80000000800 */
[----:B---3--:R-:W-:Y:S01]  /*0340*/  STS [R20], R35 ;  /* 0x0000002314007388 */ /* 0x008fe20000000800 */
[----:B------:R-:W-:Y:S06]  /*0350*/  BAR.SYNC.DEFER_BLOCKING 0x0 ;  /* 0x0000000000007b1d */ /* 0x000fec0000010000 */
[----:B------:R-:W-:Y:S04]  /*0360*/  LDS R11, [R22] ;  /* 0x00000000160b7984 */ /* 0x000fe80000000800 */
[----:B------:R-:W0:Y:S04]  /*0370*/  LDS.128 R12, [R7] ;  /* 0x00000000070c7984 */ /* 0x000e280000000c00 */
[----:B------:R-:W1:Y:S04]  /*0380*/  LDS R37, [R22+0x40] ;  /* 0x0000400016257984 */ /* 0x000e680000000800 */
[----:B------:R-:W2:Y:S01]  /*0390*/  LDS R33, [R22+0x80] ;  /* 0x0000800016217984 */ /* 0x000ea20000000800 */
[----:B0-----:R-:W-:-:S03]  /*03a0*/  FFMA R32, R12, R11, R31 ;  /* 0x0000000b0c207223 */ /* 0x001fc6000000001f */
[----:B------:R-:W0:Y:S01]  /*03b0*/  LDS R12, [R22+0xc0] ;  /* 0x0000c000160c7984 */ /* 0x000e220000000800 */
[----:B-1----:R-:W-:-:S03]  /*03c0*/  FFMA R34, R37, R13, R32 ;  /* 0x0000000d25227223 */ /* 0x002fc60000000020 */
[----:B------:R-:W-:Y:S04]  /*03d0*/  LDS R13, [R22+0x100] ;  /* 0x00010000160d7984 */ /* 0x000fe80000000800 */
[----:B------:R-:W1:Y:S04]  /*03e0*/  LDS.128 R8, [R7+0x10] ;  /* 0x0000100007087984 */ /* 0x000e680000000c00 */
[----:B------:R-:W3:Y:S04]  /*03f0*/  LDS R32, [R22+0x140] ;  /* 0x0001400016207984 */ /* 0x000ee80000000800 */
[----:B------:R-:W4:Y:S01]  /*0400*/  LDS R31, [R22+0x180] ;  /* 0x00018000161f7984 */ /* 0x000f220000000800 */
[----:B--2---:R-:W-:-:S03]  /*0410*/  FFMA R33, R33, R14, R34 ;  /* 0x0000000e21217223 */ /* 0x004fc60000000022 */
[----:B------:R-:W-:Y:S04]  /*0420*/  LDS R37, [R22+0x340] ;  /* 0x0003400016257984 */ /* 0x000fe80000000800 */
[----:B------:R-:W-:Y:S01]  /*0430*/  LDS R34, [R22+0x3c0] ;  /* 0x0003c00016227984 */ /* 0x000fe20000000800 */
[----:B0-----:R-:W-:-:S03]  /*0440*/  FFMA R15, R12, R15, R33 ;  /* 0x0000000f0c0f7223 */ /* 0x001fc60000000021 */
[----:B------:R-:W-:Y:S01]  /*0450*/  LDS R33, [R22+0x240] ;  /* 0x0002400016217984 */ /* 0x000fe20000000800 */
[----:B-1----:R-:W-:-:S03]  /*0460*/  FFMA R13, R8, R13, R15 ;  /* 0x0000000d080d7223 */ /* 0x002fc6000000000f */
[----:B------:R-:W0:Y:S01]  /*0470*/  LDS R8, [R22+0x1c0] ;  /* 0x0001c00016087984 */ /* 0x000e220000000800 */
[----:B---3--:R-:W-:-:S03]  /*0480*/  FFMA R32, R32, R9, R13 ;  /* 0x0000000920207223 */ /* 0x008fc6000000000d */
[----:B------:R-:W-:Y:S04]  /*0490*/  LDS R9, [R22+0x200] ;  /* 0x0002000016097984 */ /* 0x000fe80000000800 */
[----:B------:R-:W1:Y:S01]  /*04a0*/  LDS.128 R12, [R7+0x20] ;  /* 0x00002000070c7984 */ /* 0x000e620000000c00 */
[----:B----4-:R-:W-:-:S03]  /*04b0*/  FFMA R31, R31, R10, R32 ;  /* 0x0000000a1f1f7223 */ /* 0x010fc60000000020 */
[----:B------:R-:W2:Y:S04]  /*04c0*/  LDS R32, [R22+0x280] ;  /* 0x0002800016207984 */ /* 0x000ea80000000800 */
[----:B------:R-:W3:Y:S01]  /*04d0*/  LDS R10, [R22+0x2c0] ;  /* 0x0002c000160a7984 */ /* 0x000ee20000000800 */
[----:B0-----:R-:W-:-:S03]  /*04e0*/  FFMA R11, R8, R11, R31 ;  /* 0x0000000b080b7223 */ /* 0x001fc6000000001f */
[----:B------:R-:W-:Y:S01]  /*04f0*/  LDS R31, [R22+0x380] ;  /* 0x00038000161f7984 */ /* 0x000fe20000000800 */
[----:B-1----:R-:W-:-:S03]  /*0500*/  FFMA R12, R12, R9, R11 ;  /* 0x000000090c0c7223 */ /* 0x002fc6000000000b */
[----:B------:R-:W-:Y:S01]  /*0510*/  LDS R9, [R22+0x300] ;  /* 0x0003000016097984 */ /* 0x000fe20000000800 */
[----:B------:R-:W-:-:S04]  /*0520*/  FFMA R13, R33, R13, R12 ;  /* 0x0000000d210d7223 */ /* 0x000fc8000000000c */
[----:B--2---:R-:W-:-:S04]  /*0530*/  FFMA R13, R32, R14, R13 ;  /* 0x0000000e200d7223 */ /* 0x004fc8000000000d */
[----:B---3--:R-:W-:Y:S02]  /*0540*/  FFMA R11, R10, R15, R13 ;  /* 0x0000000f0a0b7223 */ /* 0x008fe4000000000d */
[----:B------:R-:W0:Y:S01]  /*0550*/  LDS.128 R12, [R7+0x30] ;  /* 0x00003000070c7984 */ /* 0x000e220000000c00 */
[----:B------:R-:W-:Y:S01]  /*0560*/  IMAD.WIDE.U32 R32, R26, 0x4, R18 ;  /* 0x000000041a207825 */ /* 0x000fe200078e0012 */
[----:B------:R-:W-:Y:S06]  /*0570*/  BAR.SYNC.DEFER_BLOCKING 0x0 ;  /* 0x0000000000007b1d */ /* 0x000fec0000010000 */
[----:B------:R-:W2:Y:S04]  /*0580*/  LDG.E R33, desc[UR8][R32.64] ;  /* 0x0000000820217981 */ /* 0x000ea8000c1e1900 */
[----:B------:R-:W3:Y:S01]  /*0590*/  LDG.E R32, desc[UR8][R16.64+0x40] ;  /* 0x0000400810207981 */ /* 0x000ee2000c1e1900 */
[----:B0-----:R-:W-:-:S04]  /*05a0*/  FFMA R12, R12, R9, R11 ;  /* 0x000000090c0c7223 */ /* 0x001fc8000000000b */
[----:B------:R-:W-:-:S04]  /*05b0*/  FFMA R36, R37, R13, R12 ;  /* 0x0000000d25247223 */ /* 0x000fc8000000000c */
[----:B------:R-:W-:-:S04]  /*05c0*/  FFMA R31, R31, R14, R36 ;  /* 0x0000000e1f1f7223 */ /* 0x000fc80000000024 */
[----:B------:R-:W-:Y:S01]  /*05d0*/  FFMA R15, R34, R15, R31 ;  /* 0x0000000f220f7223 */ /* 0x000fe2000000001f */
[----:B---3--:R-:W-:Y:S04]  /*05e0*/  STS [R23], R32 ;  /* 0x0000002017007388 */ /* 0x008fe80000000800 */
[----:B--2---:R-:W-:Y:S01]  /*05f0*/  STS [R20], R33 ;  /* 0x0000002114007388 */ /* 0x004fe20000000800 */
[----:B------:R-:W-:Y:S06]  /*0600*/  BAR.SYNC.DEFER_BLOCKING 0x0 ;  /* 0x0000000000007b1d */ /* 0x000fec0000010000 */
[----:B------:R-:W-:Y:S04]  /*0610*/  LDS R35, [R22] ;  /* 0x0000000016237984 */ /* 0x000fe80000000800 */
[----:B------:R-:W0:Y:S04]  /*0620*/  LDS.128 R8, [R7] ;  /* 0x0000000007087984 */ /* 0x000e280000000c00 */
[----:B------:R-:W1:Y:S04]  /*0630*/  LDS R12, [R22+0x40] ;  /* 0x00004000160c7984 */ /* 0x000e680000000800 */
[----:B------:R-:W2:Y:S04]  /*0640*/  LDS R31, [R22+0x80] ;  /* 0x00008000161f7984 */ /* 0x000ea80000000800 */
[----:B------:R-:W-:Y:S04]  /*0650*/  LDS R32, [R22+0x140] ;  /* 0x0001400016207984 */ /* 0x000fe80000000800 */
[----:B------:R-:W-:Y:S04]  /*0660*/  LDS R33, [R22+0x180] ;  /* 0x0001800016217984 */ /* 0x000fe80000000800 */
[----:B------:R-:W-:Y:S01]  /*0670*/  LDS R37, [R22+0x340] ;  /* 0x0003400016257984 */ /* 0x000fe20000000800 */
[----:B0-----:R-:W-:-:S03]  /*0680*/  FFMA R15, R8, R35, R15 ;  /* 0x00000023080f7223 */ /* 0x001fc6000000000f */
[----:B------:R-:W0:Y:S01]  /*0690*/  LDS R8, [R22+0xc0] ;  /* 0x0000c00016087984 */ /* 0x000e220000000800 */
[----:B-1----:R-:W-:-:S03]  /*06a0*/  FFMA R34, R12, R9, R15 ;  /* 0x000000090c227223 */ /* 0x002fc6000000000f */
[----:B------:R-:W-:Y:S04]  /*06b0*/  LDS R9, [R22+0x100] ;  /* 0x0001000016097984 */ /* 0x000fe80000000800 */
[----:B------:R-:W1:Y:S01]  /*06c0*/  LDS.128 R12, [R7+0x10] ;  /* 0x00001000070c7984 */ /* 0x000e620000000c00 */
[----:B--2---:R-:W-:-:S03]  /*06d0*/  FFMA R31, R31, R10, R34 ;  /* 0x0000000a1f1f7223 */ /* 0x004fc60000000022 */
[----:B------:R-:W-:Y:S01]  /*06e0*/  LDS R34, [R22+0x3c0] ;  /* 0x0003c00016227984 */ /* 0x000fe20000000800 */
[----:B0-----:R-:W-:-:S03]  /*06f0*/  FFMA R11, R8, R11, R31 ;  /* 0x0000000b080b7223 */ /* 0x001fc6000000001f */
[----:B------:R-:W-:Y:S01]  /*0700*/  LDS R31, [R22+0x240] ;  /* 0x00024000161f7984 */ /* 0x000fe20000000800 */
[----:B-1----:R-:W-:-:S03]  /*0710*/  FFMA R9, R12, R9, R11 ;  /* 0x000000090c097223 */ /* 0x002fc6000000000b */
[----:B------:R-:W0:Y:S01]  /*0720*/  LDS R12, [R22+0x1c0] ;  /* 0x0001c000160c7984 */ /* 0x000e220000000800 */
[----:B------:R-:W-:-:S03]  /*0730*/  FFMA R32, R32, R13, R9 ;  /* 0x0000000d20207223 */ /* 0x000fc60000000009 */
[----:B------:R-:W-:Y:S04]  /*0740*/  LDS R13, [R22+0x200] ;  /* 0x00020000160d7984 */ /* 0x000fe80000000800 */
[----:B------:R-:W1:Y:S01]  /*0750*/  LDS.128 R8, [R7+0x20] ;  /* 0x0000200007087984 */ /* 0x000e620000000c00 */
[----:B------:R-:W-:-:S03]  /*0760*/  FFMA R33, R33, R14, R32 ;  /* 0x0000000e21217223 */ /* 0x000fc60000000020 */
[----:B------:R-:W2:Y:S04]  /*0770*/  LDS R32, [R22+0x280] ;  /* 0x0002800016207984 */ /* 0x000ea80000000800 */
[----:B------:R-:W3:Y:S01]  /*0780*/  LDS R14, [R22+0x2c0] ;  /* 0x0002c000160e7984 */ /* 0x000ee20000000800 */
[----:B0-----:R-:W-:-:S04]  /*0790*/  FFMA R15, R12, R15, R33 ;  /* 0x0000000f0c0f7223 */ /* 0x001fc80000000021 */
[----:B-1----:R-:W-:-:S04]  /*07a0*/  FFMA R8, R8, R13, R15 ;  /* 0x0000000d08087223 */ /* 0x002fc8000000000f */
[----:B------:R-:W-:Y:S02]  /*07b0*/  FFMA R9, R31, R9, R8 ;  /* 0x000000091f097223 */ /* 0x000fe40000000008 */
[----:B------:R-:W-:Y:S02]  /*07c0*/  LDS R31, [R22+0x380] ;  /* 0x00038000161f7984 */ /* 0x000fe40000000800 */
[----:B--2---:R-:W-:Y:S02]  /*07d0*/  FFMA R13, R32, R10, R9 ;  /* 0x0000000a200d7223 */ /* 0x004fe40000000009 */
[----:B------:R-:W-:Y:S02]  /*07e0*/  LDS R9, [R22+0x300] ;  /* 0x0003000016097984 */ /* 0x000fe40000000800 */
        /* <DEDUP_REMOVED lines=10> */
[----:B------:R-:W-:Y:S01]  /*0890*/  IMAD.WIDE.U32 R18, R30, 0x4, R18 ;  /* 0x000000041e127825 */ /* 0x000fe200078e0012 */
        /* <DEDUP_REMOVED lines=8> */
[----:B------:R-:W-:Y:S01]  /*0920*/  LDS R34, [R22+0x340] ;  /* 0x0003400016227984 */ /* 0x000fe20000000800 */
[----:B0-----:R-:W-:-:S03]  /*0930*/  FFMA R15, R8, R35, R15 ;  /* 0x00000023080f7223 */ /* 0x001fc6000000000f */
[----:B------:R-:W0:Y:S01]  /*0940*/  LDS R35, [R22+0xc0] ;  /* 0x0000c00016237984 */ /* 0x000e220000000800 */
[----:B-1----:R-:W-:-:S03]  /*0950*/  FFMA R32, R12, R9, R15 ;  /* 0x000000090c207223 */ /* 0x002fc6000000000f */
[----:B------:R-:W-:Y:S04]  /*0960*/  LDS R9, [R22+0x100] ;  /* 0x0001000016097984 */ /* 0x000fe80000000800 */
[----:B------:R-:W1:Y:S04]  /*0970*/  LDS.128 R12, [R7+0x10] ;  /* 0x00001000070c7984 */ /* 0x000e680000000c00 */
[----:B------:R-:W3:Y:S01]  /*0980*/  LDS R8, [R22+0x140] ;  /* 0x0001400016087984 */ /* 0x000ee20000000800 */
[----:B--2---:R-:W-:-:S03]  /*0990*/  FFMA R10, R31, R10, R32 ;  /* 0x0000000a1f0a7223 */ /* 0x004fc60000000020 */
[----:B------:R-:W2:Y:S01]  /*09a0*/  LDS R31, [R22+0x180] ;  /* 0x00018000161f7984 */ /* 0x000ea20000000800 */
[----:B0-----:R-:W-:-:S03]  /*09b0*/  FFMA R11, R35, R11, R10 ;  /* 0x0000000b230b7223 */ /* 0x001fc6000000000a */
[----:B------:R-:W-:Y:S01]  /*09c0*/  LDS R35, [R22+0x240] ;  /* 0x0002400016237984 */ /* 0x000fe20000000800 */
[----:B-1----:R-:W-:-:S03]  /*09d0*/  FFMA R9, R12, R9, R11 ;  /* 0x000000090c097223 */ /* 0x002fc6000000000b */
[----:B------:R-:W0:Y:S01]  /*09e0*/  LDS R12, [R22+0x1c0] ;  /* 0x0001c000160c7984 */ /* 0x000e220000000800 */
[----:B---3--:R-:W-:-:S03]  /*09f0*/  FFMA R32, R8, R13, R9 ;  /* 0x0000000d08207223 */ /* 0x008fc60000000009 */
[----:B------:R-:W1:Y:S04]  /*0a00*/  LDS.128 R8, [R7+0x20] ;  /* 0x0000200007087984 */ /* 0x000e680000000c00 */
[----:B------:R-:W3:Y:S01]  /*0a10*/  LDS R13, [R22+0x280] ;  /* 0x00028000160d7984 */ /* 0x000ee20000000800 */
[----:B--2---:R-:W-:-:S03]  /*0a20*/  FFMA R31, R31, R14, R32 ;  /* 0x0000000e1f1f7223 */ /* 0x004fc60000000020 */
[----:B------:R-:W-:Y:S01]  /*0a30*/  LDS R32, [R22+0x3c0] ;  /* 0x0003c00016207984 */ /* 0x000fe20000000800 */
[----:B0-----:R-:W-:-:S04]  /*0a40*/  FFMA R15, R12, R15, R31 ;  /* 0x0000000f0c0f7223 */ /* 0x001fc8000000001f */
[----:B-1----:R-:W-:Y:S02]  /*0a50*/  FFMA R8, R8, R33, R15 ;  /* 0x0000002108087223 */ /* 0x002fe4000000000f */
[----:B------:R-:W-:Y:S02]  /*0a60*/  LDS R33, [R22+0x380] ;  /* 0x0003800016217984 */ /* 0x000fe40000000800 */
[----:B------:R-:W-:Y:S02]  /*0a70*/  FFMA R12, R35, R9, R8 ;  /* 0x00000009230c7223 */ /* 0x000fe40000000008 */
[----:B------:R-:W0:Y:S02]  /*0a80*/  LDS R8, [R22+0x2c0] ;  /* 0x0002c00016087984 */ /* 0x000e240000000800 */
[----:B---3--:R-:W-:Y:S02]  /*0a90*/  FFMA R9, R13, R10, R12 ;  /* 0x0000000a0d097223 */ /* 0x008fe4000000000c */
[----:B------:R-:W-:Y:S04]  /*0aa0*/  LDS R35, [R22+0x300] ;  /* 0x0003000016237984 */ /* 0x000fe80000000800 */
[----:B------:R-:W1:Y:S01]  /*0ab0*/  LDS.128 R12, [R7+0x30] ;  /* 0x00003000070c7984 */ /* 0x000e620000000c00 */
[----:B------:R-:W-:Y:S06]  /*0ac0*/  BAR.SYNC.DEFER_BLOCKING 0x0 ;  /* 0x0000000000007b1d */ /* 0x000fec0000010000 */
[----:B------:R0:W2:Y:S04]  /*0ad0*/  LDG.E R16, desc[UR8][R16.64+0xc0] ;  /* 0x0000c00810107981 */ /* 0x0000a8000c1e1900 */
[----:B------:R-:W3:Y:S01]  /*0ae0*/  LDG.E R19, desc[UR8][R18.64] ;  /* 0x0000000812137981 */ /* 0x000ee2000c1e1900 */
[----:B0-----:R-:W-:-:S04]  /*0af0*/  FFMA R17, R8, R11, R9 ;  /* 0x0000000b08117223 */ /* 0x001fc80000000009 */
[----:B-1----:R-:W-:-:S04]  /*0b00*/  FFMA R35, R12, R35, R17 ;  /* 0x000000230c237223 */ /* 0x002fc80000000011 */
[----:B------:R-:W-:-:S04]  /*0b10*/  FFMA R34, R34, R13, R35 ;  /* 0x0000000d22227223 */ /* 0x000fc80000000023 */
[----:B------:R-:W-:-:S04]  /*0b20*/  FFMA R33, R33, R14, R34 ;  /* 0x0000000e21217223 */ /* 0x000fc80000000022 */
[----:B------:R-:W-:Y:S01]  /*0b30*/  FFMA R17, R32, R15, R33 ;  /* 0x0000000f20117223 */ /* 0x000fe20000000021 */
[----:B------:R-:W-:-:S04]  /*0b40*/  IADD3 R25, PT, PT, R25, 0x4, RZ ;  /* 0x0000000419197810 */ /* 0x000fc80007ffe0ff */
[----:B------:R-:W-:Y:S02]  /*0b50*/  ISETP.NE.AND P0, PT, R25, RZ, PT ;  /* 0x000000ff1900720c */ /* 0x000fe40003f05270 */
[----:B------:R-:W-:Y:S02]  /*0b60*/  IADD3 R27, PT, PT, R27, 0x40, RZ ;  /* 0x000000401b1b7810 */ /* 0x000fe40007ffe0ff */
[C---:B------:R-:W-:Y:S02]  /*0b70*/  LEA R30, R5.reuse, R30, 0x6 ;  /* 0x0000001e051e7211 */ /* 0x040fe400078e30ff */
[C---:B------:R-:W-:Y:S02]  /*0b80*/  LEA R28, R5.reuse, R28, 0x6 ;  /* 0x0000001c051c7211 */ /* 0x040fe400078e30ff */
[C---:B------:R-:W-:Y:S02]  /*0b90*/  LEA R26, R5.reuse, R26, 0x6 ;  /* 0x0000001a051a7211 */ /* 0x040fe400078e30ff */
        /* <DEDUP_REMOVED lines=9> */
[----:B------:R-:W-:Y:S04]  /*0c30*/  LDS R33, [R22+0x100] ;  /* 0x0001000016217984 */ /* 0x000fe80000000800 */
[----:B------:R-:W4:Y:S04]  /*0c40*/  LDS.128 R12, [R7+0x10] ;  /* 0x00001000070c7984 */ /* 0x000f280000000c00 */
[----:B------:R-:W5:Y:S04]  /*0c50*/  LDS R32, [R22+0x140] ;  /* 0x0001400016207984 */ /* 0x000f680000000800 */
[----:B------:R-:W5:Y:S01]  /*0c60*/  LDS R35, [R22+0x180] ;  /* 0x0001800016237984 */ /* 0x000f620000000800 */
[----:B0-----:R-:W-:-:S03]  /*0c70*/  FFMA R17, R8, R31, R17 ;  /* 0x0000001f08117223 */ /* 0x001fc60000000011 */
[----:B------:R-:W0:Y:S01]  /*0c80*/  LDS R8, [R22+0x1c0] ;  /* 0x0001c00016087984 */ /* 0x000e220000000800 */
[----:B-1----:R-:W-:-:S03]  /*0c90*/  FFMA R36, R36, R9, R17 ;  /* 0x0000000924247223 */ /* 0x002fc60000000011 */
[----:B------:R-:W-:Y:S04]  /*0ca0*/  LDS R31, [R22+0x200] ;  /* 0x00020000161f7984 */ /* 0x000fe80000000800 */
[----:B------:R-:W1:Y:S01]  /*0cb0*/  LDS.128 R16, [R7+0x20] ;  /* 0x0000200007107984 */ /* 0x000e620000000c00 */
[----:B--2---:R-:W-:-:S04]  /*0cc0*/  FFMA R37, R37, R10, R36 ;  /* 0x0000000a25257223 */ /* 0x004fc80000000024 */
[----:B---3--:R-:W-:-:S04]  /*0cd0*/  FFMA R11, R34, R11, R37 ;  /* 0x0000000b220b7223 */ /* 0x008fc80000000025 */
[----:B----4-:R-:W-:Y:S02]  /*0ce0*/  FFMA R11, R12, R33, R11 ;  /* 0x000000210c0b7223 */ /* 0x010fe4000000000b */
[----:B------:R-:W2:Y:S02]  /*0cf0*/  LDS R12, [R22+0x240] ;  /* 0x00024000160c7984 */ /* 0x000ea40000000800 */
[----:B-----5:R-:W-:Y:S02]  /*0d00*/  FFMA R32, R32, R13, R11 ;  /* 0x0000000d20207223 */ /* 0x020fe4000000000b */
[----:B------:R-:W3:Y:S02]  /*0d10*/  LDS R13, [R22+0x280] ;  /* 0x00028000160d7984 */ /* 0x000ee40000000800 */
[----:B------:R-:W-:Y:S02]  /*0d20*/  FFMA R35, R35, R14, R32 ;  /* 0x0000000e23237223 */ /* 0x000fe40000000020 */
[----:B------:R-:W4:Y:S04]  /*0d30*/  LDS R14, [R22+0x2c0] ;  /* 0x0002c000160e7984 */ /* 0x000f280000000800 */
[----:B------:R-:W-:Y:S01]  /*0d40*/  LDS R32, [R22+0x340] ;  /* 0x0003400016207984 */ /* 0x000fe20000000800 */
[----:B0-----:R-:W-:-:S03]  /*0d50*/  FFMA R35, R8, R15, R35 ;  /* 0x0000000f08237223 */ /* 0x001fc60000000023 */
[----:B------:R-:W-:Y:S04]  /*0d60*/  LDS R15, [R22+0x300] ;  /* 0x00030000160f7984 */ /* 0x000fe80000000800 */
[----:B------:R-:W0:Y:S01]  /*0d70*/  LDS.128 R8, [R7+0x30] ;  /* 0x0000300007087984 */ /* 0x000e220000000c00 */
[----:B-1----:R-:W-:-:S03]  /*0d80*/  FFMA R35, R16, R31, R35 ;  /* 0x0000001f10237223 */ /* 0x002fc60000000023 */
[----:B------:R-:W1:Y:S04]  /*0d90*/  LDS R31, [R22+0x380] ;  /* 0x00038000161f7984 */ /* 0x000e680000000800 */
[----:B------:R-:W5:Y:S01]  /*0da0*/  LDS R16, [R22+0x3c0] ;  /* 0x0003c00016107984 */ /* 0x000f620000000800 */
[----:B--2---:R-:W-:-:S04]  /*0db0*/  FFMA R12, R12, R17, R35 ;  /* 0x000000110c0c7223 */ /* 0x004fc80000000023 */
[----:B---3--:R-:W-:-:S04]  /*0dc0*/  FFMA R13, R13, R18, R12 ;  /* 0x000000120d0d7223 */ /* 0x008fc8000000000c */
[----:B----4-:R-:W-:-:S04]  /*0dd0*/  FFMA R13, R14, R19, R13 ;  /* 0x000000130e0d7223 */ /* 0x010fc8000000000d */
[----:B0-----:R-:W-:-:S04]  /*0de0*/  FFMA R13, R8, R15, R13 ;  /* 0x0000000f080d7223 */ /* 0x001fc8000000000d */
[----:B------:R-:W-:-:S04]  /*0df0*/  FFMA R32, R32, R9, R13 ;  /* 0x0000000920207223 */ /* 0x000fc8000000000d */
[----:B-1----:R-:W-:-:S04]  /*0e00*/  FFMA R31, R31, R10, R32 ;  /* 0x0000000a1f1f7223 */ /* 0x002fc80000000020 */
[----:B-----5:R-:W-:Y:S01]  /*0e10*/  FFMA R31, R16, R11, R31 ;  /* 0x0000000b101f7223 */ /* 0x020fe2000000001f */
[----:B------:R-:W-:Y:S06]  /*0e20*/  BAR.SYNC.DEFER_BLOCKING 0x0 ;  /* 0x0000000000007b1d */ /* 0x000fec0000010000 */
[----:B------:R-:W-:Y:S05]  /*0e30*/  @P0 BRA `(.L_x_5) ;  /* 0xfffffff400240947 */ /* 0x000fea000383ffff */
.L_x_4:
[----:B------:R-:W-:-:S13]  /*0e40*/  LOP3.LUT P0, R8, R29, 0x3, RZ, 0xc0, !PT ;  /* 0x000000031d087812 */ /* 0x000fda000780c0ff */
[----:B------:R-:W-:Y:S05]  /*0e50*/  @!P0 BRA `(.L_x_3) ;  /* 0x00000008007c8947 */ /* 0x000fea0003800000 */
[----:B------:R-:W-:Y:S02]  /*0e60*/  ISETP.NE.AND P0, PT, R8, 0x1, PT ;  /* 0x000000010800780c */ /* 0x000fe40003f05270 */
[----:B------:R-:W-:-:S04]  /*0e70*/  LOP3.LUT R29, R29, 0x1, RZ, 0xc0, !PT ;  /* 0x000000011d1d7812 */ /* 0x000fc800078ec0ff */
[----:B------:R-:W-:-:S07]  /*0e80*/  ISETP.NE.U32.AND P1, PT, R29, 0x1, PT ;  /* 0x000000011d00780c */ /* 0x000fce0003f25070 */
[----:B------:R-:W-:Y:S06]  /*0e90*/  @!P0 BRA `(.L_x_6) ;  /* 0x0000000400908947 */ /* 0x000fec0003800000 */
[----:B------:R-:W0:Y:S01]  /*0ea0*/  LDC.64 R22, c[0x0][0x380] ;  /* 0x0000e000ff167b82 */ /* 0x000e220000000a00 */
[C---:B------:R-:W-:Y:S02]  /*0eb0*/  LEA R18, R0.reuse, R3, 0x4 ;  /* 0x0000000300127211 */ /* 0x040fe400078e20ff */
[----:B------:R-:W-:-:S03]  /*0ec0*/  LEA R9, R0, R21, 0x4 ;  /* 0x0000001500097211 */ /* 0x000fc600078e20ff */
[----:B------:R-:W-:Y:S02]  /*0ed0*/  IMAD R13, R18, R5, R4 ;  /* 0x00000005120d7224 */ /* 0x000fe400078e0204 */
[----:B------:R-:W1:Y:S01]  /*0ee0*/  LDC.64 R16, c[0x0][0x388] ;  /* 0x0000e200ff107b82 */ /* 0x000e620000000a00 */
[----:B0-----:R-:W-:-:S05]  /*0ef0*/  IMAD.WIDE R22, R9, 0x4, R22 ;  /* 0x0000000409167825 */ /* 0x001fca00078e0216 */
[----:B------:R-:W2:Y:S01]  /*0f00*/  LDG.E R19, desc[UR8][R22.64] ;  /* 0x0000000816137981 */ /* 0x000ea2000c1e1900 */
[----:B-1----:R-:W-:-:S05]  /*0f10*/  IMAD.WIDE.U32 R12, R13, 0x4, R16 ;  /* 0x000000040d0c7825 */ /* 0x002fca00078e0010 */
[----:B------:R-:W3:Y:S01]  /*0f20*/  LDG.E R25, desc[UR8][R12.64] ;  /* 0x000000080c197981 */ /* 0x000ee2000c1e1900 */
[----:B------:R-:W-:-:S04]  /*0f30*/  UIADD3 UR5, UPT, UPT, UR4, 0x400, URZ ;  /* 0x0000040004057890 */ /* 0x000fc8000fffe0ff */
[----:B------:R-:W-:Y:S01]  /*0f40*/  ULEA UR5, UR6, UR5, 0x18 ;  /* 0x0000000506057291 */ /* 0x000fe2000f8ec0ff */
[----:B------:R-:W-:-:S05]  /*0f50*/  LEA R30, R2, R7, 0x2 ;  /* 0x00000007021e7211 */ /* 0x000fca00078e10ff */
[----:B------:R-:W-:-:S04]  /*0f60*/  LEA R20, R2, UR5, 0x2 ;  /* 0x0000000502147c11 */ /* 0x000fc8000f8e10ff */
[----:B------:R-:W-:Y:S02]  /*0f70*/  LEA R32, R3, R20, 0x6 ;  /* 0x0000001403207211 */ /* 0x000fe400078e30ff */
[----:B------:R-:W-:Y:S01]  /*0f80*/  IADD3 R18, PT, PT, R18, 0x10, RZ ;  /* 0x0000001012127810 */ /* 0x000fe20007ffe0ff */
        /* <DEDUP_REMOVED lines=11> */
[----:B------:R-:W5:Y:S04]  /*1040*/  LDS R19, [R20+0x180] ;  /* 0x0001800014137984 */ /* 0x000f680000000800 */
[----:B------:R-:W5:Y:S04]  /*1050*/  LDS R24, [R20+0x1c0] ;  /* 0x0001c00014187984 */ /* 0x000f680000000800 */
[----:B------:R-:W-:Y:S01]  /*1060*/  LDS R36, [R20+0x240] ;  /* 0x0002400014247984 */ /* 0x000fe20000000800 */
[----:B0-----:R-:W-:-:S03]  /*1070*/  FFMA R8, R8, R27, R31 ;  /* 0x0000001b08087223 */ /* 0x001fc6000000001f */
[----:B------:R-:W-:Y:S01]  /*1080*/  LDS R27, [R20+0x200] ;  /* 0x00020000141b7984 */ /* 0x000fe20000000800 */
[----:B-1----:R-:W-:-:S03]  /*1090*/  FFMA R9, R29, R9, R8 ;  /* 0x000000091d097223 */ /* 0x002fc60000000008 */
[----:B------:R-:W-:Y:S01]  /*10a0*/  LDS R29, [R20+0x300] ;  /* 0x00030000141d7984 */ /* 0x000fe20000000800 */
[----:B--2---:R-:W-:-:S03]  /*10b0*/  FFMA R10, R28, R10, R9 ;  /* 0x0000000a1c0a7223 */ /* 0x004fc60000000009 */
[----:B------:R-:W-:Y:S01]  /*10c0*/  LDS R31, [R20+0x380] ;  /* 0x00038000141f7984 */ /* 0x000fe20000000800 */
[----:B---3--:R-:W-:-:S03]  /*10d0*/  FFMA R11, R33, R11, R10 ;  /* 0x0000000b210b7223 */ /* 0x008fc6000000000a */
[----:B------:R-:W-:Y:S04]  /*10e0*/  LDS R33, [R20+0x280] ;  /* 0x0002800014217984 */ /* 0x000fe80000000800 */
[----:B------:R-:W-:Y:S01]  /*10f0*/  LDS R28, [R20+0x3c0] ;  /* 0x0003c000141c7984 */ /* 0x000fe20000000800 */
[----:B----4-:R-:W-:-:S03]  /*1100*/  FFMA R11, R12, R34, R11 ;  /* 0x000000220c0b7223 */ /* 0x010fc6000000000b */
[----:B------:R-:W-:Y:S01]  /*1110*/  LDS R34, [R20+0x2c0] ;  /* 0x0002c00014227984 */ /* 0x000fe20000000800 */
[----:B-----5:R-:W-:Y:S01]  /*1120*/  FFMA R26, R26, R13, R11 ;  /* 0x0000000d1a1a7223 */ /* 0x020fe2000000000b */
[----:B------:R-:W-:Y:S02]  /*1130*/  IMAD R13, R18, R5, R4 ;  /* 0x00000005120d7224 */ /* 0x000fe400078e0204 */
[----:B------:R-:W0:Y:S01]  /*1140*/  LDS.128 R8, [R7+0x20] ;  /* 0x0000200007087984 */ /* 0x000e220000000c00 */
[----:B------:R-:W-:Y:S01]  /*1150*/  FFMA R19, R19, R14, R26 ;  /* 0x0000000e13137223 */ /* 0x000fe2000000001a */
[----:B------:R-:W-:Y:S02]  /*1160*/  IMAD.WIDE.U32 R12, R13, 0x4, R16 ;  /* 0x000000040d0c7825 */ /* 0x000fe400078e0010 */
[----:B------:R-:W-:Y:S02]  /*1170*/  LDS R26, [R20+0x340] ;  /* 0x00034000141a7984 */ /* 0x000fe40000000800 */
[----:B------:R-:W-:-:S02]  /*1180*/  FFMA R35, R24, R15, R19 ;  /* 0x0000000f18237223 */ /* 0x000fc40000000013 */
[----:B------:R-:W1:Y:S01]  /*1190*/  LDS.128 R16, [R7+0x30] ;  /* 0x0000300007107984 */ /* 0x000e620000000c00 */
[----:B------:R-:W-:Y:S06]  /*11a0*/  BAR.SYNC.DEFER_BLOCKING 0x0 ;  /* 0x0000000000007b1d */ /* 0x000fec0000010000 */
[----:B------:R-:W2:Y:S04]  /*11b0*/  LDG.E R23, desc[UR8][R22.64+0x40] ;  /* 0x0000400816177981 */ /* 0x000ea8000c1e1900 */
[----:B------:R-:W3:Y:S01]  /*11c0*/  LDG.E R37, desc[UR8][R12.64] ;  /* 0x000000080c257981 */ /* 0x000ee2000c1e1900 */
[----:B0-----:R-:W-:-:S04]  /*11d0*/  FFMA R35, R8, R27, R35 ;  /* 0x0000001b08237223 */ /* 0x001fc80000000023 */
[----:B------:R-:W-:-:S04]  /*11e0*/  FFMA R36, R36, R9, R35 ;  /* 0x0000000924247223 */ /* 0x000fc80000000023 */
[----:B------:R-:W-:-:S04]  /*11f0*/  FFMA R33, R33, R10, R36 ;  /* 0x0000000a21217223 */ /* 0x000fc80000000024 */
[----:B------:R-:W-:-:S04]  /*1200*/  FFMA R33, R34, R11, R33 ;  /* 0x0000000b22217223 */ /* 0x000fc80000000021 */
[----:B-1----:R-:W-:-:S04]  /*1210*/  FFMA R29, R16, R29, R33 ;  /* 0x0000001d101d7223 */ /* 0x002fc80000000021 */
[----:B------:R-:W-:-:S04]  /*1220*/  FFMA R26, R26, R17, R29 ;  /* 0x000000111a1a7223 */ /* 0x000fc8000000001d */
[----:B------:R-:W-:-:S04]  /*1230*/  FFMA R31, R31, R18, R26 ;  /* 0x000000121f1f7223 */ /* 0x000fc8000000001a */
[----:B------:R-:W-:Y:S01]  /*1240*/  FFMA R33, R28, R19, R31 ;  /* 0x000000131c217223 */ /* 0x000fe2000000001f */
        /* <DEDUP_REMOVED lines=14> */
[----:B------:R-:W-:Y:S04]  /*1330*/  LDS R31, [R20+0x200] ;  /* 0x00020000141f7984 */ /* 0x000fe80000000800 */
[----:B------:R-:W5:Y:S01]  /*1340*/  LDS.128 R16, [R7+0x20] ;  /* 0x0000200007107984 */ /* 0x000f620000000c00 */
[----:B0-----:R-:W-:-:S03]  /*1350*/  FFMA R25, R12, R25, R33 ;  /* 0x000000190c197223 */ /* 0x001fc60000000021 */
[----:B------:R-:W0:Y:S01]  /*1360*/  LDS R28, [R20+0x240] ;  /* 0x00024000141c7984 */ /* 0x000e220000000800 */
[----:B-1----:R-:W-:-:S03]  /*1370*/  FFMA R24, R24, R13, R25 ;  /* 0x0000000d18187223 */ /* 0x002fc60000000019 */
[----:B------:R-:W1:Y:S01]  /*1380*/  LDS R25, [R20+0x280] ;  /* 0x0002800014197984 */ /* 0x000e620000000800 */
[----:B--2---:R-:W-:-:S03]  /*1390*/  FFMA R27, R27, R14, R24 ;  /* 0x0000000e1b1b7223 */ /* 0x004fc60000000018 */
[----:B------:R-:W2:Y:S01]  /*13a0*/  LDS R24, [R20+0x2c0] ;  /* 0x0002c00014187984 */ /* 0x000ea20000000800 */
[----:B---3--:R-:W-:-:S03]  /*13b0*/  FFMA R33, R22, R15, R27 ;  /* 0x0000000f16217223 */ /* 0x008fc6000000001b */
[----:B------:R-:W-:Y:S04]  /*13c0*/  LDS R27, [R20+0x300] ;  /* 0x00030000141b7984 */ /* 0x000fe80000000800 */
[----:B------:R-:W3:Y:S01]  /*13d0*/  LDS.128 R12, [R7+0x30] ;  /* 0x00003000070c7984 */ /* 0x000ee20000000c00 */
[----:B----4-:R-:W-:-:S03]  /*13e0*/  FFMA R33, R8, R23, R33 ;  /* 0x0000001708217223 */ /* 0x010fc60000000021 */
[----:B------:R-:W4:Y:S04]  /*13f0*/  LDS R22, [R20+0x340] ;  /* 0x0003400014167984 */ /* 0x000f280000000800 */
[----:B------:R-:W4:Y:S01]  /*1400*/  LDS R23, [R20+0x380] ;  /* 0x0003800014177984 */ /* 0x000f220000000800 */
[----:B-----5:R-:W-:-:S03]  /*1410*/  FFMA R30, R30, R9, R33 ;  /* 0x000000091e1e7223 */ /* 0x020fc60000000021 */
[----:B------:R-:W5:Y:S01]  /*1420*/  LDS R8, [R20+0x3c0] ;  /* 0x0003c00014087984 */ /* 0x000f620000000800 */
[----:B------:R-:W-:-:S04]  /*1430*/  FFMA R29, R29, R10, R30 ;  /* 0x0000000a1d1d7223 */ /* 0x000fc8000000001e */
[----:B------:R-:W-:-:S04]  /*1440*/  FFMA R11, R26, R11, R29 ;  /* 0x0000000b1a0b7223 */ /* 0x000fc8000000001d */
[----:B------:R-:W-:-:S04]  /*1450*/  FFMA R11, R16, R31, R11 ;  /* 0x0000001f100b7223 */ /* 0x000fc8000000000b */
[----:B0-----:R-:W-:-:S04]  /*1460*/  FFMA R28, R28, R17, R11 ;  /* 0x000000111c1c7223 */ /* 0x001fc8000000000b */
[----:B-1----:R-:W-:-:S04]  /*1470*/  FFMA R25, R25, R18, R28 ;  /* 0x0000001219197223 */ /* 0x002fc8000000001c */
[----:B--2---:R-:W-:-:S04]  /*1480*/  FFMA R19, R24, R19, R25 ;  /* 0x0000001318137223 */ /* 0x004fc80000000019 */
[----:B---3--:R-:W-:-:S04]  /*1490*/  FFMA R19, R12, R27, R19 ;  /* 0x0000001b0c137223 */ /* 0x008fc80000000013 */
[----:B----4-:R-:W-:-:S04]  /*14a0*/  FFMA R22, R22, R13, R19 ;  /* 0x0000000d16167223 */ /* 0x010fc80000000013 */
[----:B------:R-:W-:-:S04]  /*14b0*/  FFMA R23, R23, R14, R22 ;  /* 0x0000000e17177223 */ /* 0x000fc80000000016 */
[----:B-----5:R-:W-:Y:S01]  /*14c0*/  FFMA R31, R8, R15, R23 ;  /* 0x0000000f081f7223 */ /* 0x020fe20000000017 */
[----:B------:R-:W-:Y:S06]  /*14d0*/  BAR.SYNC.DEFER_BLOCKING 0x0 ;  /* 0x0000000000007b1d */ /* 0x000fec0000010000 */
.L_x_6:
[----:B------:R-:W-:Y:S05]  /*14e0*/  @P1 BRA `(.L_x_3) ;  /* 0x0000000000d81947 */ /* 0x000fea0003800000 */
[----:B------:R-:W0:Y:S01]  /*14f0*/  LDC.64 R8, c[0x0][0x380] ;  /* 0x0000e000ff087b82 */ /* 0x000e220000000a00 */
[C---:B------:R-:W-:Y:S02]  /*1500*/  LEA R10, R0.reuse, R3, 0x4 ;  /* 0x00000003000a7211 */ /* 0x040fe400078e20ff */
[----:B------:R-:W-:-:S03]  /*1510*/  LEA R21, R0, R21, 0x4 ;  /* 0x0000001500157211 */ /* 0x000fc600078e20ff */
[----:B------:R-:W-:Y:S02]  /*1520*/  IMAD R11, R10, R5, R4 ;  /* 0x000000050a0b7224 */ /* 0x000fe400078e0204 */
[----:B------:R-:W1:Y:S01]  /*1530*/  LDC.64 R12, c[0x0][0x388] ;  /* 0x0000e200ff0c7b82 */ /* 0x000e620000000a00 */
[----:B0-----:R-:W-:-:S05]  /*1540*/  IMAD.WIDE R8, R21, 0x4, R8 ;  /* 0x0000000415087825 */ /* 0x001fca00078e0208 */
[----:B------:R-:W2:Y:S01]  /*1550*/  LDG.E R14, desc[UR8][R8.64] ;  /* 0x00000008080e7981 */ /* 0x000ea2000c1e1900 */
[----:B-1----:R-:W-:-:S06]  /*1560*/  IMAD.WIDE.U32 R12, R11, 0x4, R12 ;  /* 0x000000040b0c7825 */ /* 0x002fcc00078e000c */
[----:B------:R-:W3:Y:S01]  /*1570*/  LDG.E R12, desc[UR8][R12.64] ;  /* 0x000000080c0c7981 */ /* 0x000ee2000c1e1900 */
[----:B------:R-:W-:-:S04]  /*1580*/  UIADD3 UR4, UPT, UPT, UR4, 0x400, URZ ;  /* 0x0000040004047890 */ /* 0x000fc8000fffe0ff */
[----:B------:R-:W-:Y:S01]  /*1590*/  ULEA UR4, UR6, UR4, 0x18 ;  /* 0x0000000406047291 */ /* 0x000fe2000f8ec0ff */
[----:B------:R-:W-:-:S05]  /*15a0*/  LEA R15, R2, R7, 0x2 ;  /* 0x00000007020f7211 */ /* 0x000fca00078e10ff */
[----:B------:R-:W-:-:S04]  /*15b0*/  LEA R0, R2, UR4, 0x2 ;  /* 0x0000000402007c11 */ /* 0x000fc8000f8e10ff */
        /* <DEDUP_REMOVED lines=26> */
[----:B------:R-:W4:Y:S01]  /*1760*/  LDS R10, [R0+0x340] ;  /* 0x00034000000a7984 */ /* 0x000f220000000800 */
[----:B-----5:R-:W-:-:S03]  /*1770*/  FFMA R2, R2, R17, R3 ;  /* 0x0000001102027223 */ /* 0x020fc60000000003 */
[----:B------:R-:W5:Y:S04]  /*1780*/  LDS R16, [R0+0x380] ;  /* 0x0003800000107984 */ /* 0x000f680000000800 */
        /* <DEDUP_REMOVED lines=9> */
[----:B-----5:R-:W-:-:S04]  /*1820*/  FFMA R16, R16, R30, R9 ;  /* 0x0000001e10107223 */ /* 0x020fc80000000009 */
[----:B------:R-:W-:Y:S01]  /*1830*/  FFMA R31, R3, R31, R16 ;  /* 0x0000001f031f7223 */ /* 0x000fe20000000010 */
[----:B------:R-:W-:Y:S06]  /*1840*/  BAR.SYNC.DEFER_BLOCKING 0x0 ;  /* 0x0000000000007b1d */ /* 0x000fec0000010000 */
.L_x_3:
[----:B------:R-:W0:Y:S01]  /*1850*/  LDC.64 R2, c[0x0][0x390] ;  /* 0x0000e400ff027b82 */ /* 0x000e220000000a00 */
[----:B------:R-:W-:-:S04]  /*1860*/  IMAD R5, R6, R5, R4 ;  /* 0x0000000506057224 */ /* 0x000fc800078e0204 */
[----:B0-----:R-:W-:-:S05]  /*1870*/  IMAD.WIDE R2, R5, 0x4, R2 ;  /* 0x0000000405027825 */ /* 0x001fca00078e0202 */
[----:B------:R-:W-:Y:S01]  /*1880*/  STG.E desc[UR8][R2.64], R31 ;  /* 0x0000001f02007986 */ /* 0x000fe2000c101908 */
[----:B------:R-:W-:Y:S05]  /*1890*/  EXIT ;  /* 0x000000000000794d */ /* 0x000fea0003800000 */
.L_x_7:
        /* <DEDUP_REMOVED lines=14> */
.L_x_31:


//--------------------- .text._Z10matrixmu_3ILi8EEvPfS0_S0_i --------------------------
	.section	.text._Z10matrixmu_3ILi8EEvPfS0_S0_i,"ax",@progbits
	.align	128
        .global         _Z10matrixmu_3ILi8EEvPfS0_S0_i
        .type           _Z10matrixmu_3ILi8EEvPfS0_S0_i,@function
        .size           _Z10matrixmu_3ILi8EEvPfS0_S0_i,(.L_x_32 - _Z10matrixmu_3ILi8EEvPfS0_S0_i)
        .other          _Z10matrixmu_3ILi8EEvPfS0_S0_i,@"STO_CUDA_ENTRY STV_DEFAULT"
_Z10matrixmu_3ILi8EEvPfS0_S0_i:
.text._Z10matrixmu_3ILi8EEvPfS0_S0_i:
        /* <DEDUP_REMOVED lines=18> */
[----:B------:R-:W-:Y:S01]  /*0120*/  UIADD3 UR5, UPT, UPT, UR4, 0x100, URZ ;  /* 0x0000010004057890 */ /* 0x000fe2000fffe0ff */
[----:B------:R-:W-:Y:S02]  /*0130*/  IADD3 R3, PT, PT, R25, -0x1, RZ ;  /* 0xffffffff19037810 */ /* 0x000fe40007ffe0ff */
[----:B------:R-:W-:Y:S02]  /*0140*/  MOV R26, RZ ;  /* 0x000000ff001a7202 */ /* 0x000fe40000000f00 */
[----:B------:R-:W-:Y:S02]  /*0150*/  ISETP.GE.U32.AND P0, PT, R3, 0x3, PT ;  /* 0x000000030300780c */ /* 0x000fe40003f06070 */
[----:B------:R-:W-:Y:S01]  /*0160*/  MOV R16, RZ ;  /* 0x000000ff00107202 */ /* 0x000fe20000000f00 */
[----:B0-----:R-:W-:-:S02]  /*0170*/  ULEA UR4, UR6, UR4, 0x18 ;  /* 0x0000000406047291 */ /* 0x001fc4000f8ec0ff */
[----:B------:R-:W-:-:S04]  /*0180*/  ULEA UR5, UR6, UR5, 0x18 ;  /* 0x0000000506057291 */ /* 0x000fc8000f8ec0ff */
[C---:B------:R-:W-:Y:S02]  /*0190*/  LEA R19, R0.reuse, UR4, 0x5 ;  /* 0x0000000400137c11 */ /* 0x040fe4000f8e28ff */
[C---:B------:R-:W-:Y:S02]  /*01a0*/  LEA R17, R11.reuse, UR5, 0x2 ;  /* 0x000000050b117c11 */ /* 0x040fe4000f8e10ff */
[----:B------:R-:W-:Y:S02]  /*01b0*/  LEA R18, R11, R19, 0x2 ;  /* 0x000000130b127211 */ /* 0x000fe400078e10ff */
[----:B------:R-:W-:Y:S01]  /*01c0*/  LEA R3, R0, R17, 0x5 ;  /* 0x0000001100037211 */ /* 0x000fe200078e28ff */
[----:B------:R-:W-:Y:S06]  /*01d0*/  @!P0 BRA `(.L_x_9) ;  /* 0x0000000400f88947 */ /* 0x000fec0003800000 */
[C---:B------:R-:W-:Y:S01]  /*01e0*/  IADD3 R5, PT, PT, R0.reuse, 0x18, RZ ;  /* 0x0000001800057810 */ /* 0x040fe20007ffe0ff */
[CCC-:B------:R-:W-:Y:S01]  /*01f0*/  IMAD R13, R0.reuse, R2.reuse, R11.reuse ;  /* 0x00000002000d7224 */ /* 0x1c0fe200078e020b */
[C---:B------:R-:W-:Y:S02]  /*0200*/  IADD3 R7, PT, PT, R0.reuse, 0x10, RZ ;  /* 0x0000001000077810 */ /* 0x040fe40007ffe0ff */
[----:B------:R-:W-:Y:S01]  /*0210*/  IADD3 R9, PT, PT, R0, 0x8, RZ ;  /* 0x0000000800097810 */ /* 0x000fe20007ffe0ff */
[-CC-:B------:R-:W-:Y:S01]  /*0220*/  IMAD R5, R5, R2.reuse, R11.reuse ;  /* 0x0000000205057224 */ /* 0x180fe200078e020b */
[----:B------:R-:W-:Y:S01]  /*0230*/  LOP3.LUT R16, R25, 0xffffffc, RZ, 0xc0, !PT ;  /* 0x0ffffffc19107812 */ /* 0x000fe200078ec0ff */
[-CC-:B------:R-:W-:Y:S01]  /*0240*/  IMAD R7, R7, R2.reuse, R11.reuse ;  /* 0x0000000207077224 */ /* 0x180fe200078e020b */
[C---:B------:R-:W-:Y:S01]  /*0250*/  LEA R13, R14.reuse, R13, 0x3 ;  /* 0x0000000d0e0d7211 */ /* 0x040fe200078e18ff */
[----:B------:R-:W-:Y:S01]  /*0260*/  IMAD R9, R9, R2, R11 ;  /* 0x0000000209097224 */ /* 0x000fe200078e020b */
[----:B------:R-:W-:-:S02]  /*0270*/  LEA R23, R14, R5, 0x3 ;  /* 0x000000050e177211 */ /* 0x000fc400078e18ff */
[C---:B------:R-:W-:Y:S02]  /*0280*/  LEA R15, R14.reuse, R7, 0x3 ;  /* 0x000000070e0f7211 */ /* 0x040fe400078e18ff */
[----:B------:R-:W-:Y:S02]  /*0290*/  LEA R14, R14, R9, 0x3 ;  /* 0x000000090e0e7211 */ /* 0x000fe400078e18ff */
[----:B------:R-:W-:Y:S02]  /*02a0*/  MOV R26, RZ ;  /* 0x000000ff001a7202 */ /* 0x000fe40000000f00 */
[----:B------:R-:W-:Y:S02]  /*02b0*/  MOV R12, R20 ;  /* 0x00000014000c7202 */ /* 0x000fe40000000f00 */
[----:B------:R-:W-:-:S07]  /*02c0*/  IADD3 R24, PT, PT, -R16, RZ, RZ ;  /* 0x000000ff10187210 */ /* 0x000fce0007ffe1ff */
.L_x_10:
        /* <DEDUP_REMOVED lines=11> */
[----:B------:R-:W-:Y:S04]  /*0380*/  LDS R10, [R17+0x40] ;  /* 0x00004000110a7984 */ /* 0x000fe80000000800 */
[----:B------:R-:W-:Y:S04]  /*0390*/  LDS R27, [R17+0x60] ;  /* 0x00006000111b7984 */ /* 0x000fe80000000800 */
[----:B------:R-:W-:Y:S04]  /*03a0*/  LDS R8, [R17+0x80] ;  /* 0x0000800011087984 */ /* 0x000fe80000000800 */
[----:B------:R-:W-:Y:S01]  /*03b0*/  LDS R9, [R17+0xa0] ;  /* 0x0000a00011097984 */ /* 0x000fe20000000800 */
[----:B0-----:R-:W-:-:S03]  /*03c0*/  FFMA R26, R4, R11, R26 ;  /* 0x0000000b041a7223 */ /* 0x001fc6000000001a */
[----:B------:R-:W0:Y:S02]  /*03d0*/  LDS R11, [R17+0x20] ;  /* 0x00002000110b7984 */ /* 0x000e240000000800 */
[----:B0-----:R-:W-:-:S04]  /*03e0*/  FFMA R11, R11, R5, R26 ;  /* 0x000000050b0b7223 */ /* 0x001fc8000000001a */
[----:B------:R-:W-:-:S04]  /*03f0*/  FFMA R6, R10, R6, R11 ;  /* 0x000000060a067223 */ /* 0x000fc8000000000b */
[----:B------:R-:W-:Y:S02]  /*0400*/  FFMA R27, R27, R7, R6 ;  /* 0x000000071b1b7223 */ /* 0x000fe40000000006 */
[----:B------:R-:W0:Y:S02]  /*0410*/  LDS.128 R4, [R19+0x10] ;  /* 0x0000100013047984 */ /* 0x000e240000000c00 */
[----:B0-----:R-:W-:-:S04]  /*0420*/  FFMA R4, R4, R8, R27 ;  /* 0x0000000804047223 */ /* 0x001fc8000000001b */
[----:B------:R-:W-:Y:S02]  /*0430*/  FFMA R5, R9, R5, R4 ;  /* 0x0000000509057223 */ /* 0x000fe40000000004 */
[----:B------:R-:W0:Y:S04]  /*0440*/  LDS R4, [R17+0xc0] ;  /* 0x0000c00011047984 */ /* 0x000e280000000800 */
[----:B------:R-:W1:Y:S01]  /*0450*/  LDS R9, [R17+0xe0] ;  /* 0x0000e00011097984 */ /* 0x000e620000000800 */
[----:B------:R-:W-:Y:S06]  /*0460*/  BAR.SYNC.DEFER_BLOCKING 0x0 ;  /* 0x0000000000007b1d */ /* 0x000fec0000010000 */
[----:B------:R-:W2:Y:S01]  /*0470*/  LDG.E R11, desc[UR8][R30.64+0x20] ;  /* 0x000020081e0b7981 */ /* 0x000ea2000c1e1900 */
[----:B0-----:R-:W-:Y:S01]  /*0480*/  FFMA R6, R4, R6, R5 ;  /* 0x0000000604067223 */ /* 0x001fe20000000005 */
[----:B------:R-:W-:-:S05]  /*0490*/  IMAD.WIDE.U32 R4, R14, 0x4, R28 ;  /* 0x000000040e047825 */ /* 0x000fca00078e001c */
[----:B------:R-:W3:Y:S01]  /*04a0*/  LDG.E R8, desc[UR8][R4.64] ;  /* 0x0000000804087981 */ /* 0x000ee2000c1e1900 */
[----:B-1----:R-:W-:-:S03]  /*04b0*/  FFMA R9, R9, R7, R6 ;  /* 0x0000000709097223 */ /* 0x002fc60000000006 */
[----:B--2---:R-:W-:Y:S04]  /*04c0*/  STS [R18], R11 ;  /* 0x0000000b12007388 */ /* 0x004fe80000000800 */
[----:B---3--:R-:W-:Y:S01]  /*04d0*/  STS [R3], R8 ;  /* 0x0000000803007388 */ /* 0x008fe20000000800 */
[----:B------:R-:W-:Y:S06]  /*04e0*/  BAR.SYNC.DEFER_BLOCKING 0x0 ;  /* 0x0000000000007b1d */ /* 0x000fec0000010000 */
[----:B------:R-:W-:Y:S04]  /*04f0*/  LDS R10, [R17] ;  /* 0x00000000110a7984 */ /* 0x000fe80000000800 */
[----:B------:R-:W0:Y:S04]  /*0500*/  LDS.128 R4, [R19] ;  /* 0x0000000013047984 */ /* 0x000e280000000c00 */
[----:B------:R-:W-:Y:S04]  /*0510*/  LDS R11, [R17+0x60] ;  /* 0x00006000110b7984 */ /* 0x000fe80000000800 */
[----:B------:R-:W-:Y:S01]  /*0520*/  LDS R8, [R17+0x80] ;  /* 0x0000800011087984 */ /* 0x000fe20000000800 */
[----:B0-----:R-:W-:-:S03]  /*0530*/  FFMA R10, R4, R10, R9 ;  /* 0x0000000a040a7223 */ /* 0x001fc60000000009 */
[----:B------:R-:W0:Y:S02]  /*0540*/  LDS R9, [R17+0x20] ;  /* 0x0000200011097984 */ /* 0x000e240000000800 */
[----:B0-----:R-:W-:Y:S02]  /*0550*/  FFMA R9, R9, R5, R10 ;  /* 0x0000000509097223 */ /* 0x001fe4000000000a */
[----:B------:R-:W0:Y:S02]  /*0560*/  LDS R10, [R17+0x40] ;  /* 0x00004000110a7984 */ /* 0x000e240000000800 */
[----:B0-----:R-:W-:Y:S02]  /*0570*/  FFMA R6, R10, R6, R9 ;  /* 0x000000060a067223 */ /* 0x001fe40000000009 */
[----:B------:R-:W-:Y:S02]  /*0580*/  LDS R9, [R17+0xa0] ;  /* 0x0000a00011097984 */ /* 0x000fe40000000800 */
[----:B------:R-:W-:-:S02]  /*0590*/  FFMA R11, R11, R7, R6 ;  /* 0x000000070b0b7223 */ /* 0x000fc40000000006 */
        /* <DEDUP_REMOVED lines=10> */
[----:B-1----:R-:W-:Y:S01]  /*0640*/  FFMA R9, R9, R7, R6 ;  /* 0x0000000709097223 */ /* 0x002fe20000000006 */
[----:B------:R-:W-:Y:S02]  /*0650*/  IMAD.WIDE.U32 R28, R23, 0x4, R28 ;  /* 0x00000004171c7825 */ /* 0x000fe400078e001c */
[----:B--2---:R-:W-:Y:S04]  /*0660*/  STS [R18], R11 ;  /* 0x0000000b12007388 */ /* 0x004fe80000000800 */
[----:B---3--:R-:W-:Y:S01]  /*0670*/  STS [R3], R8 ;  /* 0x0000000803007388 */ /* 0x008fe20000000800 */
[----:B------:R-:W-:Y:S06]  /*0680*/  BAR.SYNC.DEFER_BLOCKING 0x0 ;  /* 0x0000000000007b1d */ /* 0x000fec0000010000 */
[----:B------:R-:W-:Y:S04]  /*0690*/  LDS R10, [R17] ;  /* 0x00000000110a7984 */ /* 0x000fe80000000800 */
[----:B------:R-:W0:Y:S04]  /*06a0*/  LDS.128 R4, [R19] ;  /* 0x0000000013047984 */ /* 0x000e280000000c00 */
[----:B------:R-:W-:Y:S01]  /*06b0*/  LDS R11, [R17+0x60] ;  /* 0x00006000110b7984 */ /* 0x000fe20000000800 */
[----:B0-----:R-:W-:-:S03]  /*06c0*/  FFMA R10, R4, R10, R9 ;  /* 0x0000000a040a7223 */ /* 0x001fc60000000009 */
[----:B------:R-:W0:Y:S04]  /*06d0*/  LDS R9, [R17+0x20] ;  /* 0x0000200011097984 */ /* 0x000e280000000800 */
[----:B------:R-:W-:Y:S01]  /*06e0*/  LDS R4, [R17+0x80] ;  /* 0x0000800011047984 */ /* 0x000fe20000000800 */
[----:B0-----:R-:W-:-:S03]  /*06f0*/  FFMA R9, R9, R5, R10 ;  /* 0x0000000509097223 */ /* 0x001fc6000000000a */
[----:B------:R-:W0:Y:S04]  /*0700*/  LDS R10, [R17+0x40] ;  /* 0x00004000110a7984 */ /* 0x000e280000000800 */
[----:B------:R-:W-:Y:S01]  /*0710*/  LDS R5, [R17+0xa0] ;  /* 0x0000a00011057984 */ /* 0x000fe20000000800 */
[----:B0-----:R-:W-:-:S04]  /*0720*/  FFMA R6, R10, R6, R9 ;  /* 0x000000060a067223 */ /* 0x001fc80000000009 */
[----:B------:R-:W-:Y:S02]  /*0730*/  FFMA R7, R11, R7, R6 ;  /* 0x000000070b077223 */ /* 0x000fe40000000006 */
[----:B------:R-:W0:Y:S02]  /*0740*/  LDS.128 R8, [R19+0x10] ;  /* 0x0000100013087984 */ /* 0x000e240000000c00 */
[----:B0-----:R-:W-:Y:S02]  /*0750*/  FFMA R4, R8, R4, R7 ;  /* 0x0000000408047223 */ /* 0x001fe40000000007 */
[----:B------:R-:W-:Y:S02]  /*0760*/  LDS R8, [R17+0xe0] ;  /* 0x0000e00011087984 */ /* 0x000fe40000000800 */
[----:B------:R-:W-:Y:S02]  /*0770*/  FFMA R5, R5, R9, R4 ;  /* 0x0000000905057223 */ /* 0x000fe40000000004 */
[----:B------:R-:W0:Y:S01]  /*0780*/  LDS R4, [R17+0xc0] ;  /* 0x0000c00011047984 */ /* 0x000e220000000800 */
[----:B------:R-:W-:Y:S06]  /*0790*/  BAR.SYNC.DEFER_BLOCKING 0x0 ;  /* 0x0000000000007b1d */ /* 0x000fec0000010000 */
[----:B------:R-:W2:Y:S04]  /*07a0*/  LDG.E R31, desc[UR8][R30.64+0x60] ;  /* 0x000060081e1f7981 */ /* 0x000ea8000c1e1900 */
[----:B------:R-:W3:Y:S01]  /*07b0*/  LDG.E R28, desc[UR8][R28.64] ;  /* 0x000000081c1c7981 */ /* 0x000ee2000c1e1900 */
[----:B0-----:R-:W-:-:S04]  /*07c0*/  FFMA R27, R4, R10, R5 ;  /* 0x0000000a041b7223 */ /* 0x001fc80000000005 */
        /* <DEDUP_REMOVED lines=17> */
[----:B0-----:R-:W-:-:S04]  /*08e0*/  FFMA R4, R4, R9, R11 ;  /* 0x0000000904047223 */ /* 0x001fc8000000000b */
[----:B-1----:R-:W-:Y:S02]  /*08f0*/  FFMA R27, R27, R5, R4 ;  /* 0x000000051b1b7223 */ /* 0x002fe40000000004 */
[----:B------:R-:W-:Y:S02]  /*0900*/  LDS R5, [R17+0x80] ;  /* 0x0000800011057984 */ /* 0x000fe40000000800 */
[----:B--2---:R-:W-:Y:S02]  /*0910*/  FFMA R27, R8, R6, R27 ;  /* 0x00000006081b7223 */ /* 0x004fe4000000001b */
[----:B------:R-:W0:Y:S02]  /*0920*/  LDS.128 R8, [R19+0x10] ;  /* 0x0000100013087984 */ /* 0x000e240000000c00 */
[----:B---3--:R-:W-:Y:S02]  /*0930*/  FFMA R7, R26, R7, R27 ;  /* 0x000000071a077223 */ /* 0x008fe4000000001b */
[----:B------:R-:W1:Y:S04]  /*0940*/  LDS R27, [R17+0xa0] ;  /* 0x0000a000111b7984 */ /* 0x000e680000000800 */
[----:B------:R-:W2:Y:S01]  /*0950*/  LDS R4, [R17+0xc0] ;  /* 0x0000c00011047984 */ /* 0x000ea20000000800 */
[----:B0-----:R-:W-:-:S04]  /*0960*/  FFMA R8, R8, R5, R7 ;  /* 0x0000000508087223 */ /* 0x001fc80000000007 */
[----:B-1----:R-:W-:-:S04]  /*0970*/  FFMA R9, R27, R9, R8 ;  /* 0x000000091b097223 */ /* 0x002fc80000000008 */
[----:B--2---:R-:W-:-:S04]  /*0980*/  FFMA R4, R4, R10, R9 ;  /* 0x0000000a04047223 */ /* 0x004fc80000000009 */
[----:B------:R-:W-:Y:S01]  /*0990*/  FFMA R26, R29, R11, R4 ;  /* 0x0000000b1d1a7223 */ /* 0x000fe20000000004 */
[----:B------:R-:W-:Y:S06]  /*09a0*/  BAR.SYNC.DEFER_BLOCKING 0x0 ;  /* 0x0000000000007b1d */ /* 0x000fec0000010000 */
[----:B------:R-:W-:Y:S05]  /*09b0*/  @P0 BRA `(.L_x_10) ;  /* 0xfffffff800440947 */ /* 0x000fea000383ffff */
.L_x_9:
        /* <DEDUP_REMOVED lines=15> */
[----:B------:R-:W-:-:S03]  /*0ab0*/  IADD3 R10, PT, PT, R10, 0x8, RZ ;  /* 0x000000080a0a7810 */ /* 0x000fc60007ffe0ff */
[----:B--2---:R-:W-:Y:S04]  /*0ac0*/  STS [R18], R23 ;  /* 0x0000001712007388 */ /* 0x004fe80000000800 */
[----:B---3--:R-:W-:Y:S01]  /*0ad0*/  STS [R3], R8 ;  /* 0x0000000803007388 */ /* 0x008fe20000000800 */
[----:B------:R-:W-:Y:S06]  /*0ae0*/  BAR.SYNC.DEFER_BLOCKING 0x0 ;  /* 0x0000000000007b1d */ /* 0x000fec0000010000 */
[----:B------:R-:W-:Y:S04]  /*0af0*/  LDS R25, [R17] ;  /* 0x0000000011197984 */ /* 0x000fe80000000800 */
[----:B------:R-:W0:Y:S04]  /*0b00*/  LDS.128 R4, [R19] ;  /* 0x0000000013047984 */ /* 0x000e280000000c00 */
[----:B------:R-:W1:Y:S04]  /*0b10*/  LDS R27, [R17+0x20] ;  /* 0x00002000111b7984 */ /* 0x000e680000000800 */
[----:B------:R-:W2:Y:S04]  /*0b20*/  LDS R11, [R17+0x40] ;  /* 0x00004000110b7984 */ /* 0x000ea80000000800 */
[----:B------:R-:W-:Y:S01]  /*0b30*/  LDS R24, [R17+0xa0] ;  /* 0x0000a00011187984 */ /* 0x000fe20000000800 */
[----:B0-----:R-:W-:Y:S01]  /*0b40*/  FFMA R4, R4, R25, R26 ;  /* 0x0000001904047223 */ /* 0x001fe2000000001a */
[----:B------:R-:W-:-:S02]  /*0b50*/  IMAD R25, R10, R2, R21 ;  /* 0x000000020a197224 */ /* 0x000fc400078e0215 */
[----:B------:R-:W-:Y:S01]  /*0b60*/  LDS R26, [R17+0xe0] ;  /* 0x0000e000111a7984 */ /* 0x000fe20000000800 */
[----:B-1----:R-:W-:Y:S01]  /*0b70*/  FFMA R10, R27, R5, R4 ;  /* 0x000000051b0a7223 */ /* 0x002fe20000000004 */
[----:B------:R-:W-:Y:S02]  /*0b80*/  IMAD.WIDE.U32 R14, R25, 0x4, R14 ;  /* 0x00000004190e7825 */ /* 0x000fe400078e000e */
[----:B------:R-:W0:Y:S02]  /*0b90*/  LDS R4, [R17+0x60] ;  /* 0x0000600011047984 */ /* 0x000e240000000800 */
[----:B--2---:R-:W-:Y:S02]  /*0ba0*/  FFMA R6, R11, R6, R10 ;  /* 0x000000060b067223 */ /* 0x004fe4000000000a */
[----:B------:R-:W-:Y:S04]  /*0bb0*/  LDS R5, [R17+0x80] ;  /* 0x0000800011057984 */ /* 0x000fe80000000800 */
[----:B------:R-:W-:Y:S04]  /*0bc0*/  LDS R25, [R17+0xc0] ;  /* 0x0000c00011197984 */ /* 0x000fe80000000800 */
[----:B------:R-:W1:Y:S01]  /*0bd0*/  LDS.128 R8, [R19+0x10] ;  /* 0x0000100013087984 */ /* 0x000e620000000c00 */
[----:B------:R-:W-:Y:S06]  /*0be0*/  BAR.SYNC.DEFER_BLOCKING 0x0 ;  /* 0x0000000000007b1d */ /* 0x000fec0000010000 */
[----:B------:R-:W2:Y:S04]  /*0bf0*/  LDG.E R27, desc[UR8][R12.64+0x20] ;  /* 0x000020080c1b7981 */ /* 0x000ea8000c1e1900 */
[----:B------:R-:W3:Y:S01]  /*0c00*/  LDG.E R28, desc[UR8][R14.64] ;  /* 0x000000080e1c7981 */ /* 0x000ee2000c1e1900 */
[----:B0-----:R-:W-:-:S04]  /*0c10*/  FFMA R7, R4, R7, R6 ;  /* 0x0000000704077223 */ /* 0x001fc80000000006 */
[----:B-1----:R-:W-:-:S04]  /*0c20*/  FFMA R5, R8, R5, R7 ;  /* 0x0000000508057223 */ /* 0x002fc80000000007 */
[----:B------:R-:W-:-:S04]  /*0c30*/  FFMA R24, R24, R9, R5 ;  /* 0x0000000918187223 */ /* 0x000fc80000000005 */
[----:B------:R-:W-:Y:S01]  /*0c40*/  FFMA R25, R25, R10, R24 ;  /* 0x0000000a19197223 */ /* 0x000fe20000000018 */
[----:B------:R-:W-:Y:S01]  /*0c50*/  IADD3 R16, PT, PT, R16, 0x2, RZ ;  /* 0x0000000210107810 */ /* 0x000fe20007ffe0ff */
[----:B--2---:R0:W-:Y:S04]  /*0c60*/  STS [R18], R27 ;  /* 0x0000001b12007388 */ /* 0x0041e80000000800 */
[----:B---3--:R-:W-:Y:S01]  /*0c70*/  STS [R3], R28 ;  /* 0x0000001c03007388 */ /* 0x008fe20000000800 */
[----:B------:R-:W-:Y:S01]  /*0c80*/  BAR.SYNC.DEFER_BLOCKING 0x0 ;  /* 0x0000000000007b1d */ /* 0x000fe20000010000 */
[----:B0-----:R-:W-:-:S05]  /*0c90*/  FFMA R27, R26, R11, R25 ;  /* 0x0000000b1a1b7223 */ /* 0x001fca0000000019 */
        /* <DEDUP_REMOVED lines=9> */
[----:B------:R-:W5:Y:S01]  /*0d30*/  LDS R26, [R17+0xe0] ;  /* 0x0000e000111a7984 */ /* 0x000f620000000800 */
[----:B0-----:R-:W-:-:S04]  /*0d40*/  FFMA R23, R12, R23, R27 ;  /* 0x000000170c177223 */ /* 0x001fc8000000001b */
[----:B-1----:R-:W-:-:S04]  /*0d50*/  FFMA R8, R8, R13, R23 ;  /* 0x0000000d08087223 */ /* 0x002fc80000000017 */
[----:B--2---:R-:W-:-:S04]  /*0d60*/  FFMA R9, R9, R14, R8 ;  /* 0x0000000e09097223 */ /* 0x004fc80000000008 */
[----:B---3--:R-:W-:-:S04]  /*0d70*/  FFMA R9, R10, R15, R9 ;  /* 0x0000000f0a097223 */ /* 0x008fc80000000009 */
[----:B----4-:R-:W-:-:S04]  /*0d80*/  FFMA R9, R4, R25, R9 ;  /* 0x0000001904097223 */ /* 0x010fc80000000009 */
[----:B-----5:R-:W-:-:S04]  /*0d90*/  FFMA R24, R24, R5, R9 ;  /* 0x0000000518187223 */ /* 0x020fc80000000009 */
[----:B------:R-:W-:-:S04]  /*0da0*/  FFMA R11, R11, R6, R24 ;  /* 0x000000060b0b7223 */ /* 0x000fc80000000018 */
[----:B------:R-:W-:Y:S01]  /*0db0*/  FFMA R26, R26, R7, R11 ;  /* 0x000000071a1a7223 */ /* 0x000fe2000000000b */
[----:B------:R-:W-:Y:S06]  /*0dc0*/  BAR.SYNC.DEFER_BLOCKING 0x0 ;  /* 0x0000000000007b1d */ /* 0x000fec0000010000 */
.L_x_11:
        /* <DEDUP_REMOVED lines=9> */
[----:B------:R-:W3:Y:S04]  /*0e60*/  LDG.E R12, desc[UR8][R12.64] ;  /* 0x000000080c0c7981 */ /* 0x000ee8000c1e1900 */
        /* <DEDUP_REMOVED lines=22> */
.L_x_8:
[----:B------:R-:W0:Y:S01]  /*0fd0*/  LDC.64 R4, c[0x0][0x390] ;  /* 0x0000e400ff047b82 */ /* 0x000e220000000a00 */
[----:B------:R-:W-:-:S04]  /*0fe0*/  IMAD R3, R22, R2, R21 ;  /* 0x0000000216037224 */ /* 0x000fc800078e0215 */
[----:B0-----:R-:W-:-:S05]  /*0ff0*/  IMAD.WIDE R2, R3, 0x4, R4 ;  /* 0x0000000403027825 */ /* 0x001fca00078e0204 */
[----:B------:R-:W-:Y:S01]  /*1000*/  STG.E desc[UR8][R2.64], R26 ;  /* 0x0000001a02007986 */ /* 0x000fe2000c101908 */
[----:B------:R-:W-:Y:S05]  /*1010*/  EXIT ;  /* 0x000000000000794d */ /* 0x000fea0003800000 */
.L_x_12:
        /* <DEDUP_REMOVED lines=14> */
.L_x_32:


//--------------------- .text._Z10matrixmu_3ILi4EEvPfS0_S0_i --------------------------
	.section	.text._Z10matrixmu_3ILi4EEvPfS0_S0_i,"ax",@progbits
	.align	128
        .global         _Z10matrixmu_3ILi4EEvPfS0_S0_i
        .type           _Z10matrixmu_3ILi4EEvPfS0_S0_i,@function
        .size           _Z10matrixmu_3ILi4EEvPfS0_S0_i,(.L_x_33 - _Z10matrixmu_3ILi4EEvPfS0_S0_i)
        .other          _Z10matrixmu_3ILi4EEvPfS0_S0_i,@"STO_CUDA_ENTRY STV_DEFAULT"
_Z10matrixmu_3ILi4EEvPfS0_S0_i:
.text._Z10matrixmu_3ILi4EEvPfS0_S0_i:
        /* <DEDUP_REMOVED lines=45> */
.L_x_15:
[----:B------:R-:W0:Y:S08]  /*02d0*/  LDC.64 R28, c[0x0][0x380] ;  /* 0x0000e000ff1c7b82 */ /* 0x000e300000000a00 */
        /* <DEDUP_REMOVED lines=9> */
[----:B------:R-:W0:Y:S02]  /*0370*/  LDS.128 R8, [R7] ;  /* 0x0000000007087984 */ /* 0x000e240000000c00 */
[----:B0-----:R-:W-:-:S02]  /*0380*/  FFMA R8, R8, R14, R25 ;  /* 0x0000000e08087223 */ /* 0x001fc40000000019 */
[----:B------:R-:W0:Y:S01]  /*0390*/  LDS R25, [R2+0x10] ;  /* 0x0000100002197984 */ /* 0x000e220000000800 */
[----:B------:R-:W-:-:S04]  /*03a0*/  IMAD.WIDE.U32 R14, R22, 0x4, R12 ;  /* 0x00000004160e7825 */ /* 0x000fc800078e000c */
[----:B0-----:R-:W-:Y:S02]  /*03b0*/  FFMA R9, R25, R9, R8 ;  /* 0x0000000919097223 */ /* 0x001fe40000000008 */
[----:B------:R-:W0:Y:S04]  /*03c0*/  LDS R8, [R2+0x20] ;  /* 0x0000200002087984 */ /* 0x000e280000000800 */
[----:B------:R-:W1:Y:S01]  /*03d0*/  LDS R25, [R2+0x30] ;  /* 0x0000300002197984 */ /* 0x000e620000000800 */
[----:B------:R-:W-:Y:S06]  /*03e0*/  BAR.SYNC.DEFER_BLOCKING 0x0 ;  /* 0x0000000000007b1d */ /* 0x000fec0000010000 */
[----:B------:R-:W2:Y:S04]  /*03f0*/  LDG.E R27, desc[UR8][R28.64+0x10] ;  /* 0x000010081c1b7981 */ /* 0x000ea8000c1e1900 */
[----:B------:R-:W3:Y:S01]  /*0400*/  LDG.E R15, desc[UR8][R14.64] ;  /* 0x000000080e0f7981 */ /* 0x000ee2000c1e1900 */
[----:B0-----:R-:W-:-:S04]  /*0410*/  FFMA R8, R8, R10, R9 ;  /* 0x0000000a08087223 */ /* 0x001fc80000000009 */
[----:B-1----:R-:W-:Y:S01]  /*0420*/  FFMA R25, R25, R11, R8 ;  /* 0x0000000b19197223 */ /* 0x002fe20000000008 */
[----:B--2---:R-:W-:Y:S04]  /*0430*/  STS [R6], R27 ;  /* 0x0000001b06007388 */ /* 0x004fe80000000800 */
[----:B---3--:R-:W-:Y:S01]  /*0440*/  STS [R4], R15 ;  /* 0x0000000f04007388 */ /* 0x008fe20000000800 */
[----:B------:R-:W-:Y:S06]  /*0450*/  BAR.SYNC.DEFER_BLOCKING 0x0 ;  /* 0x0000000000007b1d */ /* 0x000fec0000010000 */
[----:B------:R-:W-:Y:S04]  /*0460*/  LDS R14, [R2] ;  /* 0x00000000020e7984 */ /* 0x000fe80000000800 */
[----:B------:R-:W0:Y:S02]  /*0470*/  LDS.128 R8, [R7] ;  /* 0x0000000007087984 */ /* 0x000e240000000c00 */
[----:B0-----:R-:W-:-:S02]  /*0480*/  FFMA R8, R8, R14, R25 ;  /* 0x0000000e08087223 */ /* 0x001fc40000000019 */
[----:B------:R-:W0:Y:S02]  /*0490*/  LDS R25, [R2+0x10] ;  /* 0x0000100002197984 */ /* 0x000e240000000800 */
[----:B0-----:R-:W-:Y:S02]  /*04a0*/  FFMA R9, R25, R9, R8 ;  /* 0x0000000919097223 */ /* 0x001fe40000000008 */
[----:B------:R-:W0:Y:S04]  /*04b0*/  LDS R8, [R2+0x20] ;  /* 0x0000200002087984 */ /* 0x000e280000000800 */
[----:B------:R-:W1:Y:S01]  /*04c0*/  LDS R25, [R2+0x30] ;  /* 0x0000300002197984 */ /* 0x000e620000000800 */
[----:B------:R-:W-:Y:S01]  /*04d0*/  IMAD.WIDE.U32 R14, R24, 0x4, R12 ;  /* 0x00000004180e7825 */ /* 0x000fe200078e000c */
[----:B------:R-:W-:Y:S06]  /*04e0*/  BAR.SYNC.DEFER_BLOCKING 0x0 ;  /* 0x0000000000007b1d */ /* 0x000fec0000010000 */
[----:B------:R-:W2:Y:S01]  /*04f0*/  LDG.E R15, desc[UR8][R14.64] ;  /* 0x000000080e0f7981 */ /* 0x000ea2000c1e1900 */
[----:B0-----:R-:W-:-:S04]  /*0500*/  FFMA R8, R8, R10, R9 ;  /* 0x0000000a08087223 */ /* 0x001fc80000000009 */
[----:B-1----:R-:W-:Y:S02]  /*0510*/  FFMA R25, R25, R11, R8 ;  /* 0x0000000b19197223 */ /* 0x002fe40000000008 */
[----:B------:R-:W3:Y:S04]  /*0520*/  LDG.E R11, desc[UR8][R28.64+0x20] ;  /* 0x000020081c0b7981 */ /* 0x000ee8000c1e1900 */
[----:B---3--:R-:W-:Y:S04]  /*0530*/  STS [R6], R11 ;  /* 0x0000000b06007388 */ /* 0x008fe80000000800 */
[----:B--2---:R-:W-:Y:S01]  /*0540*/  STS [R4], R15 ;  /* 0x0000000f04007388 */ /* 0x004fe20000000800 */
[----:B------:R-:W-:Y:S06]  /*0550*/  BAR.SYNC.DEFER_BLOCKING 0x0 ;  /* 0x0000000000007b1d */ /* 0x000fec0000010000 */
[----:B------:R-:W-:Y:S04]  /*0560*/  LDS R27, [R2] ;  /* 0x00000000021b7984 */ /* 0x000fe80000000800 */
[----:B------:R-:W0:Y:S02]  /*0570*/  LDS.128 R8, [R7] ;  /* 0x0000000007087984 */ /* 0x000e240000000c00 */
[----:B0-----:R-:W-:-:S02]  /*0580*/  FFMA R8, R8, R27, R25 ;  /* 0x0000001b08087223 */ /* 0x001fc40000000019 */
[----:B------:R-:W0:Y:S04]  /*0590*/  LDS R27, [R2+0x10] ;  /* 0x00001000021b7984 */ /* 0x000e280000000800 */
[----:B------:R-:W-:Y:S01]  /*05a0*/  LDS R25, [R2+0x30] ;  /* 0x0000300002197984 */ /* 0x000fe20000000800 */
[----:B0-----:R-:W-:Y:S01]  /*05b0*/  FFMA R27, R27, R9, R8 ;  /* 0x000000091b1b7223 */ /* 0x001fe20000000008 */
[----:B------:R-:W-:Y:S02]  /*05c0*/  IMAD.WIDE.U32 R8, R26, 0x4, R12 ;  /* 0x000000041a087825 */ /* 0x000fe400078e000c */
        /* <DEDUP_REMOVED lines=20> */
[----:B------:R-:W3:Y:S01]  /*0710*/  LDS R28, [R2+0x30] ;  /* 0x00003000021c7984 */ /* 0x000ee20000000800 */
[----:B0-----:R-:W-:-:S04]  /*0720*/  FFMA R12, R12, R27, R11 ;  /* 0x0000001b0c0c7223 */ /* 0x001fc8000000000b */
[----:B-1----:R-:W-:-:S04]  /*0730*/  FFMA R13, R25, R13, R12 ;  /* 0x0000000d190d7223 */ /* 0x002fc8000000000c */
[----:B--2---:R-:W-:-:S04]  /*0740*/  FFMA R10, R10, R14, R13 ;  /* 0x0000000e0a0a7223 */ /* 0x004fc8000000000d */
[----:B---3--:R-:W-:Y:S01]  /*0750*/  FFMA R25, R28, R15, R10 ;  /* 0x0000000f1c197223 */ /* 0x008fe2000000000a */
[----:B------:R-:W-:Y:S06]  /*0760*/  BAR.SYNC.DEFER_BLOCKING 0x0 ;  /* 0x0000000000007b1d */ /* 0x000fec0000010000 */
[----:B------:R-:W-:Y:S05]  /*0770*/  @P0 BRA `(.L_x_15) ;  /* 0xfffffff800d40947 */ /* 0x000fea000383ffff */
.L_x_14:
        /* <DEDUP_REMOVED lines=15> */
[----:B------:R-:W-:-:S05]  /*0870*/  IADD3 R10, PT, PT, R10, 0x4, RZ ;  /* 0x000000040a0a7810 */ /* 0x000fca0007ffe0ff */
[----:B------:R-:W-:-:S04]  /*0880*/  IMAD R11, R10, R3, R16 ;  /* 0x000000030a0b7224 */ /* 0x000fc800078e0210 */
[----:B------:R-:W-:Y:S01]  /*0890*/  IMAD.WIDE.U32 R20, R11, 0x4, R20 ;  /* 0x000000040b147825 */ /* 0x000fe200078e0014 */
[----:B--2---:R-:W-:Y:S04]  /*08a0*/  STS [R6], R13 ;  /* 0x0000000d06007388 */ /* 0x004fe80000000800 */
[----:B---3--:R-:W-:Y:S01]  /*08b0*/  STS [R4], R15 ;  /* 0x0000000f04007388 */ /* 0x008fe20000000800 */
[----:B------:R-:W-:Y:S06]  /*08c0*/  BAR.SYNC.DEFER_BLOCKING 0x0 ;  /* 0x0000000000007b1d */ /* 0x000fec0000010000 */
[----:B------:R-:W-:Y:S04]  /*08d0*/  LDS R29, [R2] ;  /* 0x00000000021d7984 */ /* 0x000fe80000000800 */
[----:B------:R-:W-:Y:S04]  /*08e0*/  LDS R26, [R2+0x10] ;  /* 0x00001000021a7984 */ /* 0x000fe80000000800 */
[----:B------:R-:W-:Y:S04]  /*08f0*/  LDS R19, [R2+0x20] ;  /* 0x0000200002137984 */ /* 0x000fe80000000800 */
[----:B------:R-:W-:Y:S04]  /*0900*/  LDS R24, [R2+0x30] ;  /* 0x0000300002187984 */ /* 0x000fe80000000800 */
[----:B------:R-:W0:Y:S01]  /*0910*/  LDS.128 R8, [R7] ;  /* 0x0000000007087984 */ /* 0x000e220000000c00 */
[----:B------:R-:W-:Y:S06]  /*0920*/  BAR.SYNC.DEFER_BLOCKING 0x0 ;  /* 0x0000000000007b1d */ /* 0x000fec0000010000 */
[----:B------:R-:W2:Y:S04]  /*0930*/  LDG.E R23, desc[UR8][R22.64+0x10] ;  /* 0x0000100816177981 */ /* 0x000ea8000c1e1900 */
[----:B------:R-:W3:Y:S01]  /*0940*/  LDG.E R21, desc[UR8][R20.64] ;  /* 0x0000000814157981 */ /* 0x000ee2000c1e1900 */
[----:B0-----:R-:W-:-:S04]  /*0950*/  FFMA R29, R8, R29, R25 ;  /* 0x0000001d081d7223 */ /* 0x001fc80000000019 */
        /* <DEDUP_REMOVED lines=17> */
.L_x_16:
[----:B------:R-:W-:Y:S05]  /*0a70*/  @P1 BRA `(.L_x_13) ;  /* 0x0000000000581947 */ /* 0x000fea0003800000 */
[----:B------:R-:W0:Y:S01]  /*0a80*/  LDC.64 R10, c[0x0][0x380] ;  /* 0x0000e000ff0a7b82 */ /* 0x000e220000000a00 */
[C---:B------:R-:W-:Y:S02]  /*0a90*/  LEA R5, R0.reuse, R5, 0x2 ;  /* 0x0000000500057211 */ /* 0x040fe400078e10ff */
[----:B------:R-:W-:-:S03]  /*0aa0*/  LEA R13, R0, R17, 0x2 ;  /* 0x00000011000d7211 */ /* 0x000fc600078e10ff */
[----:B------:R-:W-:Y:S02]  /*0ab0*/  IMAD R5, R5, R3, R16 ;  /* 0x0000000305057224 */ /* 0x000fe400078e0210 */
[----:B------:R-:W1:Y:S01]  /*0ac0*/  LDC.64 R8, c[0x0][0x388] ;  /* 0x0000e200ff087b82 */ /* 0x000e620000000a00 */
[----:B0-----:R-:W-:-:S06]  /*0ad0*/  IMAD.WIDE R12, R13, 0x4, R10 ;  /* 0x000000040d0c7825 */ /* 0x001fcc00078e020a */
        /* <DEDUP_REMOVED lines=16> */
.L_x_13:
[----:B------:R-:W0:Y:S01]  /*0be0*/  LDC.64 R4, c[0x0][0x390] ;  /* 0x0000e400ff047b82 */ /* 0x000e220000000a00 */
[----:B------:R-:W-:-:S04]  /*0bf0*/  IMAD R3, R18, R3, R16 ;  /* 0x0000000312037224 */ /* 0x000fc800078e0210 */
[----:B0-----:R-:W-:-:S05]  /*0c00*/  IMAD.WIDE R2, R3, 0x4, R4 ;  /* 0x0000000403027825 */ /* 0x001fca00078e0204 */
[----:B------:R-:W-:Y:S01]  /*0c10*/  STG.E desc[UR8][R2.64], R25 ;  /* 0x0000001902007986 */ /* 0x000fe2000c101908 */
[----:B------:R-:W-:Y:S05]  /*0c20*/  EXIT ;  /* 0x000000000000794d */ /* 0x000fea0003800000 */
.L_x_17:
        /* <DEDUP_REMOVED lines=13> */
.L_x_33:


//--------------------- .text._Z10matrixmu_3ILi2EEvPfS0_S0_i --------------------------
	.section	.text._Z10matrixmu_3ILi2EEvPfS0_S0_i,"ax",@progbits
	.align	128
        .global         _Z10matrixmu_3ILi2EEvPfS0_S0_i
        .type           _Z10matrixmu_3ILi2EEvPfS0_S0_i,@function
        .size           _Z10matrixmu_3ILi2EEvPfS0_S0_i,(.L_x_34 - _Z10matrixmu_3ILi2EEvPfS0_S0_i)
        .other          _Z10matrixmu_3ILi2EEvPfS0_S0_i,@"STO_CUDA_ENTRY STV_DEFAULT"
_Z10matrixmu_3ILi2EEvPfS0_S0_i:
.text._Z10matrixmu_3ILi2EEvPfS0_S0_i:
        /* <DEDUP_REMOVED lines=9> */
[----:B-1----:R-:W-:Y:S02]  /*0090*/  LEA R4, R5, R0, 0x1 ;  /* 0x0000000005047211 */ /* 0x002fe400078e08ff */
[----:B---3--:R-:W-:-:S09]  /*00a0*/  LEA R6, R14, R25, 0x1 ;  /* 0x000000190e067211 */ /* 0x008fd200078e08ff */
[----:B--2---:R-:W-:Y:S05]  /*00b0*/  @!P0 BRA `(.L_x_18) ;  /* 0x0000001000688947 */ /* 0x004fea0003800000 */
[----:B------:R-:W0:Y:S01]  /*00c0*/  S2UR UR6, SR_CgaCtaId ;  /* 0x00000000000679c3 */ /* 0x000e220000008800 */
[-C--:B------:R-:W-:Y:S01]  /*00d0*/  LEA.HI R5, R3, R3.reuse, RZ, 0x1 ;  /* 0x0000000303057211 */ /* 0x080fe200078f08ff */
[----:B------:R-:W-:Y:S01]  /*00e0*/  UMOV UR4, 0x400 ;  /* 0x0000040000047882 */ /* 0x000fe20000000000 */
[----:B------:R-:W-:Y:S01]  /*00f0*/  IMAD R7, R4, R3, R25 ;  /* 0x0000000304077224 */ /* 0x000fe200078e0219 */
[----:B------:R-:W-:Y:S01]  /*0100*/  UIADD3 UR5, UPT, UPT, UR4, 0x10, URZ ;  /* 0x0000001004057890 */ /* 0x000fe2000fffe0ff */
[----:B------:R-:W-:Y:S02]  /*0110*/  SHF.R.S32.HI R5, RZ, 0x1, R5 ;  /* 0x00000001ff057819 */ /* 0x000fe40000011405 */
[----:B------:R-:W-:Y:S02]  /*0120*/  MOV R15, RZ ;  /* 0x000000ff000f7202 */ /* 0x000fe40000000f00 */
[----:B------:R-:W-:-:S04]  /*0130*/  IADD3 R2, PT, PT, R5, -0x1, RZ ;  /* 0xffffffff05027810 */ /* 0x000fc80007ffe0ff */
[----:B------:R-:W-:Y:S02]  /*0140*/  ISETP.GE.U32.AND P0, PT, R2, 0x7, PT ;  /* 0x000000070200780c */ /* 0x000fe40003f06070 */
[----:B------:R-:W-:Y:S01]  /*0150*/  MOV R2, RZ ;  /* 0x000000ff00027202 */ /* 0x000fe20000000f00 */
[----:B0-----:R-:W-:Y:S02]  /*0160*/  ULEA UR4, UR6, UR4, 0x18 ;  /* 0x0000000406047291 */ /* 0x001fe4000f8ec0ff */
        /* <DEDUP_REMOVED lines=19> */
[----:B------:R-:W-:Y:S01]  /*02a0*/  LOP3.LUT R12, R5, 0x3ffffff8, RZ, 0xc0, !PT ;  /* 0x3ffffff8050c7812 */ /* 0x000fe200078ec0ff */
[--C-:B------:R-:W-:Y:S01]  /*02b0*/  IMAD R23, R22, R3, R25.reuse ;  /* 0x0000000316177224 */ /* 0x100fe200078e0219 */
[----:B------:R-:W-:Y:S01]  /*02c0*/  LEA R34, R14, R27, 0x1 ;  /* 0x0000001b0e227211 */ /* 0x000fe200078e08ff */
[----:B------:R-:W-:Y:S01]  /*02d0*/  IMAD R25, R24, R3, R25 ;  /* 0x0000000318197224 */ /* 0x000fe200078e0219 */
[----:B------:R-:W-:-:S02]  /*02e0*/  LEA R24, R14, R13, 0x1 ;  /* 0x0000000d0e187211 */ /* 0x000fc400078e08ff */
[C---:B------:R-:W-:Y:S02]  /*02f0*/  LEA R16, R14.reuse, R15, 0x1 ;  /* 0x0000000f0e107211 */ /* 0x040fe400078e08ff */
[C---:B------:R-:W-:Y:S02]  /*0300*/  LEA R26, R14.reuse, R17, 0x1 ;  /* 0x000000110e1a7211 */ /* 0x040fe400078e08ff */
[C---:B------:R-:W-:Y:S02]  /*0310*/  LEA R28, R14.reuse, R19, 0x1 ;  /* 0x000000130e1c7211 */ /* 0x040fe400078e08ff */
[C---:B------:R-:W-:Y:S02]  /*0320*/  LEA R30, R14.reuse, R21, 0x1 ;  /* 0x000000150e1e7211 */ /* 0x040fe400078e08ff */
[C---:B------:R-:W-:Y:S02]  /*0330*/  LEA R32, R14.reuse, R23, 0x1 ;  /* 0x000000170e207211 */ /* 0x040fe400078e08ff */
[----:B------:R-:W-:-:S02]  /*0340*/  LEA R14, R14, R25, 0x1 ;  /* 0x000000190e0e7211 */ /* 0x000fc400078e08ff */
[----:B------:R-:W-:Y:S02]  /*0350*/  MOV R15, RZ ;  /* 0x000000ff000f7202 */ /* 0x000fe40000000f00 */
[----:B------:R-:W-:Y:S02]  /*0360*/  MOV R2, R7 ;  /* 0x0000000700027202 */ /* 0x000fe40000000f00 */
[----:B------:R-:W-:-:S07]  /*0370*/  IADD3 R13, PT, PT, -R12, RZ, RZ ;  /* 0x000000ff0c0d7210 */ /* 0x000fce0007ffe1ff */
.L_x_20:
[----:B------:R-:W0:Y:S08]  /*0380*/  LDC.64 R36, c[0x0][0x380] ;  /* 0x0000e000ff247b82 */ /* 0x000e300000000a00 */
[----:B------:R-:W1:Y:S01]  /*0390*/  LDC.64 R20, c[0x0][0x388] ;  /* 0x0000e200ff147b82 */ /* 0x000e620000000a00 */
[----:B0-----:R-:W-:-:S05]  /*03a0*/  IMAD.WIDE R36, R2, 0x4, R36 ;  /* 0x0000000402247825 */ /* 0x001fca00078e0224 */
[----:B------:R-:W2:Y:S01]  /*03b0*/  LDG.E R17, desc[UR8][R36.64] ;  /* 0x0000000824117981 */ /* 0x000ea2000c1e1900 */
[----:B-1----:R-:W-:-:S05]  /*03c0*/  IMAD.WIDE.U32 R22, R34, 0x4, R20 ;  /* 0x0000000422167825 */ /* 0x002fca00078e0014 */
[----:B------:R0:W3:Y:S02]  /*03d0*/  LDG.E R25, desc[UR8][R22.64] ;  /* 0x0000000816197981 */ /* 0x0000e4000c1e1900 */
[----:B0-----:R-:W-:Y:S02]  /*03e0*/  IMAD.WIDE.U32 R22, R14, 0x4, R20 ;  /* 0x000000040e167825 */ /* 0x001fe400078e0014 */
[----:B--2---:R-:W-:Y:S04]  /*03f0*/  STS [R10], R17 ;  /* 0x000000110a007388 */ /* 0x004fe80000000800 */
[----:B---3--:R-:W-:Y:S01]  /*0400*/  STS [R11], R25 ;  /* 0x000000190b007388 */ /* 0x008fe20000000800 */
[----:B------:R-:W-:Y:S06]  /*0410*/  BAR.SYNC.DEFER_BLOCKING 0x0 ;  /* 0x0000000000007b1d */ /* 0x000fec0000010000 */
[----:B------:R-:W-:Y:S04]  /*0420*/  LDS R27, [R9] ;  /* 0x00000000091b7984 */ /* 0x000fe80000000800 */
[----:B------:R-:W-:Y:S04]  /*0430*/  LDS R29, [R9+0x8] ;  /* 0x00000800091d7984 */ /* 0x000fe80000000800 */
[----:B------:R-:W0:Y:S01]  /*0440*/  LDS.64 R18, [R8] ;  /* 0x0000000008127984 */ /* 0x000e220000000a00 */
[----:B------:R-:W-:Y:S06]  /*0450*/  BAR.SYNC.DEFER_BLOCKING 0x0 ;  /* 0x0000000000007b1d */ /* 0x000fec0000010000 */
[----:B------:R-:W2:Y:S04]  /*0460*/  LDG.E R31, desc[UR8][R36.64+0x8] ;  /* 0x00000808241f7981 */ /* 0x000ea8000c1e1900 */
[----:B------:R1:W3:Y:S01]  /*0470*/  LDG.E R33, desc[UR8][R22.64] ;  /* 0x0000000816217981 */ /* 0x0002e2000c1e1900 */
[----:B0-----:R-:W-:-:S04]  /*0480*/  FFMA R18, R18, R27, R15 ;  /* 0x0000001b12127223 */ /* 0x001fc8000000000f */
[----:B------:R-:W-:Y:S01]  /*0490*/  FFMA R29, R29, R19, R18 ;  /* 0x000000131d1d7223 */ /* 0x000fe20000000012 */
[----:B-1----:R-:W-:Y:S01]  /*04a0*/  IMAD.WIDE.U32 R22, R32, 0x4, R20 ;  /* 0x0000000420167825 */ /* 0x002fe200078e0014 */
        /* <DEDUP_REMOVED lines=47> */
[--C-:B-1----:R-:W-:Y:S01]  /*07a0*/  IMAD.WIDE.U32 R22, R16, 0x4, R20.reuse ;  /* 0x0000000410167825 */ /* 0x102fe200078e0014 */
        /* <DEDUP_REMOVED lines=8> */
[----:B------:R1:W3:Y:S02]  /*0830*/  LDG.E R27, desc[UR8][R22.64] ;  /* 0x00000008161b7981 */ /* 0x0002e4000c1e1900 */
[----:B-1----:R-:W-:-:S02]  /*0840*/  IMAD.WIDE.U32 R22, R24, 0x4, R20 ;  /* 0x0000000418167825 */ /* 0x002fc400078e0014 */
[----:B--2---:R-:W-:Y:S04]  /*0850*/  STS [R10], R35 ;  /* 0x000000230a007388 */ /* 0x004fe80000000800 */
[----:B---3--:R-:W-:Y:S01]  /*0860*/  STS [R11], R27 ;  /* 0x0000001b0b007388 */ /* 0x008fe20000000800 */
[----:B------:R-:W-:Y:S06]  /*0870*/  BAR.SYNC.DEFER_BLOCKING 0x0 ;  /* 0x0000000000007b1d */ /* 0x000fec0000010000 */
[----:B------:R-:W-:Y:S04]  /*0880*/  LDS R29, [R9] ;  /* 0x00000000091d7984 */ /* 0x000fe80000000800 */
[----:B------:R-:W-:Y:S04]  /*0890*/  LDS R27, [R9+0x8] ;  /* 0x00000800091b7984 */ /* 0x000fe80000000800 */
[----:B------:R-:W1:Y:S01]  /*08a0*/  LDS.64 R20, [R8] ;  /* 0x0000000008147984 */ /* 0x000e620000000a00 */
[----:B------:R-:W-:Y:S06]  /*08b0*/  BAR.SYNC.DEFER_BLOCKING 0x0 ;  /* 0x0000000000007b1d */ /* 0x000fec0000010000 */
[----:B------:R-:W2:Y:S04]  /*08c0*/  LDG.E R37, desc[UR8][R36.64+0x38] ;  /* 0x0000380824257981 */ /* 0x000ea8000c1e1900 */
[----:B------:R-:W3:Y:S01]  /*08d0*/  LDG.E R22, desc[UR8][R22.64] ;  /* 0x0000000816167981 */ /* 0x000ee2000c1e1900 */
[----:B0-----:R-:W-:Y:S01]  /*08e0*/  FFMA R18, R18, R17, R15 ;  /* 0x0000001112127223 */ /* 0x001fe2000000000f */
[----:B------:R-:W-:-:S03]  /*08f0*/  IADD3 R13, PT, PT, R13, 0x8, RZ ;  /* 0x000000080d0d7810 */ /* 0x000fc60007ffe0ff */
[----:B------:R-:W-:Y:S01]  /*0900*/  FFMA R19, R25, R19, R18 ;  /* 0x0000001319137223 */ /* 0x000fe20000000012 */
[----:B------:R-:W-:-:S03]  /*0910*/  ISETP.NE.AND P0, PT, R13, RZ, PT ;  /* 0x000000ff0d00720c */ /* 0x000fc60003f05270 */
[----:B-1----:R-:W-:-:S04]  /*0920*/  FFMA R20, R20, R29, R19 ;  /* 0x0000001d14147223 */ /* 0x002fc80000000013 */
[----:B------:R-:W-:Y:S01]  /*0930*/  FFMA R21, R27, R21, R20 ;  /* 0x000000151b157223 */ /* 0x000fe20000000014 */
[----:B------:R-:W-:Y:S02]  /*0940*/  IADD3 R2, PT, PT, R2, 0x10, RZ ;  /* 0x0000001002027810 */ /* 0x000fe40007ffe0ff */
[C---:B------:R-:W-:Y:S02]  /*0950*/  LEA R34, R3.reuse, R34, 0x4 ;  /* 0x0000002203227211 */ /* 0x040fe400078e20ff */
[C---:B------:R-:W-:Y:S02]  /*0960*/  LEA R14, R3.reuse, R14, 0x4 ;  /* 0x0000000e030e7211 */ /* 0x040fe400078e20ff */
[C---:B------:R-:W-:Y:S02]  /*0970*/  LEA R32, R3.reuse, R32, 0x4 ;  /* 0x0000002003207211 */ /* 0x040fe400078e20ff */
[C---:B------:R-:W-:Y:S02]  /*0980*/  LEA R30, R3.reuse, R30, 0x4 ;  /* 0x0000001e031e7211 */ /* 0x040fe400078e20ff */
[----:B------:R-:W-:-:S02]  /*0990*/  LEA R28, R3, R28, 0x4 ;  /* 0x0000001c031c7211 */ /* 0x000fc400078e20ff */
[C---:B------:R-:W-:Y:S02]  /*09a0*/  LEA R26, R3.reuse, R26, 0x4 ;  /* 0x0000001a031a7211 */ /* 0x040fe400078e20ff */
[C---:B------:R-:W-:Y:S02]  /*09b0*/  LEA R24, R3.reuse, R24, 0x4 ;  /* 0x0000001803187211 */ /* 0x040fe400078e20ff */
[----:B------:R-:W-:Y:S01]  /*09c0*/  LEA R16, R3, R16, 0x4 ;  /* 0x0000001003107211 */ /* 0x000fe200078e20ff */
[----:B--2---:R-:W-:Y:S04]  /*09d0*/  STS [R10], R37 ;  /* 0x000000250a007388 */ /* 0x004fe80000000800 */
[----:B---3--:R-:W-:Y:S01]  /*09e0*/  STS [R11], R22 ;  /* 0x000000160b007388 */ /* 0x008fe20000000800 */
[----:B------:R-:W-:Y:S06]  /*09f0*/  BAR.SYNC.DEFER_BLOCKING 0x0 ;  /* 0x0000000000007b1d */ /* 0x000fec0000010000 */
[----:B------:R-:W-:Y:S04]  /*0a00*/  LDS R33, [R9] ;  /* 0x0000000009217984 */ /* 0x000fe80000000800 */
[----:B------:R-:W0:Y:S04]  /*0a10*/  LDS.64 R22, [R8] ;  /* 0x0000000008167984 */ /* 0x000e280000000a00 */
[----:B------:R-:W1:Y:S01]  /*0a20*/  LDS R31, [R9+0x8] ;  /* 0x00000800091f7984 */ /* 0x000e620000000800 */
[----:B0-----:R-:W-:-:S04]  /*0a30*/  FFMA R22, R22, R33, R21 ;  /* 0x0000002116167223 */ /* 0x001fc80000000015 */
[----:B-1----:R-:W-:Y:S01]  /*0a40*/  FFMA R15, R31, R23, R22 ;  /* 0x000000171f0f7223 */ /* 0x002fe20000000016 */
[----:B------:R-:W-:Y:S06]  /*0a50*/  BAR.SYNC.DEFER_BLOCKING 0x0 ;  /* 0x0000000000007b1d */ /* 0x000fec0000010000 */
[----:B------:R-:W-:Y:S05]  /*0a60*/  @P0 BRA `(.L_x_20) ;  /* 0xfffffff800440947 */ /* 0x000fea000383ffff */
[----:B------:R-:W-:-:S07]  /*0a70*/  MOV R2, R12 ;  /* 0x0000000c00027202 */ /* 0x000fce0000000f00 */
.L_x_19:
[----:B------:R-:W-:-:S13]  /*0a80*/  LOP3.LUT P0, R12, R5, 0x7, RZ, 0xc0, !PT ;  /* 0x00000007050c7812 */ /* 0x000fda000780c0ff */
[----:B------:R-:W-:Y:S05]  /*0a90*/  @!P0 BRA `(.L_x_18) ;  /* 0x0000000400f08947 */ /* 0x000fea0003800000 */
[----:B------:R-:W-:Y:S02]  /*0aa0*/  ISETP.GE.U32.AND P0, PT, R12, 0x4, PT ;  /* 0x000000040c00780c */ /* 0x000fe40003f06070 */
[----:B------:R-:W-:-:S04]  /*0ab0*/  LOP3.LUT R31, R5, 0x3, RZ, 0xc0, !PT ;  /* 0x00000003051f7812 */ /* 0x000fc800078ec0ff */
[----:B------:R-:W-:-:S07]  /*0ac0*/  ISETP.NE.AND P1, PT, R31, RZ, PT ;  /* 0x000000ff1f00720c */ /* 0x000fce0003f25270 */
        /* <DEDUP_REMOVED lines=10> */
[----:B------:R-:W-:-:S05]  /*0b70*/  IADD3 R14, PT, PT, R27, 0x2, RZ ;  /* 0x000000021b0e7810 */ /* 0x000fca0007ffe0ff */
[----:B------:R-:W-:-:S04]  /*0b80*/  IMAD R25, R14, R3, R6 ;  /* 0x000000030e197224 */ /* 0x000fc800078e0206 */
[----:B------:R-:W-:Y:S01]  /*0b90*/  IMAD.WIDE.U32 R24, R25, 0x4, R20 ;  /* 0x0000000419187825 */ /* 0x000fe200078e0014 */
[----:B--2---:R0:W-:Y:S04]  /*0ba0*/  STS [R10], R23 ;  /* 0x000000170a007388 */ /* 0x0041e80000000800 */
        /* <DEDUP_REMOVED lines=8> */
[----:B------:R-:W-:-:S05]  /*0c30*/  IADD3 R19, PT, PT, R27, 0x4, RZ ;  /* 0x000000041b137810 */ /* 0x000fca0007ffe0ff */
[----:B------:R-:W-:-:S04]  /*0c40*/  IMAD R19, R19, R3, R6 ;  /* 0x0000000313137224 */ /* 0x000fc800078e0206 */
[----:B0-----:R-:W-:Y:S01]  /*0c50*/  IMAD.WIDE.U32 R22, R19, 0x4, R20 ;  /* 0x0000000413167825 */ /* 0x001fe200078e0014 */
        /* <DEDUP_REMOVED lines=17> */
[----:B------:R-:W2:Y:S01]  /*0d70*/  LDS.64 R20, [R8] ;  /* 0x0000000008147984 */ /* 0x000ea20000000a00 */
[----:B------:R-:W-:Y:S06]  /*0d80*/  BAR.SYNC.DEFER_BLOCKING 0x0 ;  /* 0x0000000000007b1d */ /* 0x000fec0000010000 */
[----:B------:R-:W3:Y:S04]  /*0d90*/  LDG.E R13, desc[UR8][R12.64+0x18] ;  /* 0x000018080c0d7981 */ /* 0x000ee8000c1e1900 */
[----:B------:R-:W4:Y:S01]  /*0da0*/  LDG.E R24, desc[UR8][R24.64] ;  /* 0x0000000818187981 */ /* 0x000f22000c1e1900 */
[----:B-1----:R-:W-:-:S04]  /*0db0*/  FFMA R15, R16, R14, R15 ;  /* 0x0000000e100f7223 */ /* 0x002fc8000000000f */
[----:B------:R-:W-:-:S04]  /*0dc0*/  FFMA R15, R26, R17, R15 ;  /* 0x000000111a0f7223 */ /* 0x000fc8000000000f */
[----:B0-----:R-:W-:-:S04]  /*0dd0*/  FFMA R15, R18, R29, R15 ;  /* 0x0000001d120f7223 */ /* 0x001fc8000000000f */
[----:B------:R-:W-:-:S04]  /*0de0*/  FFMA R15, R28, R19, R15 ;  /* 0x000000131c0f7223 */ /* 0x000fc8000000000f */
[----:B--2---:R-:W-:-:S04]  /*0df0*/  FFMA R15, R20, R27, R15 ;  /* 0x0000001b140f7223 */ /* 0x004fc8000000000f */
[----:B------:R-:W-:Y:S01]  /*0e00*/  FFMA R15, R30, R21, R15 ;  /* 0x000000151e0f7223 */ /* 0x000fe2000000000f */
[----:B------:R-:W-:-:S04]  /*0e10*/  LEA R2, R2, -R2, 0x1 ;  /* 0x8000000202027211 */ /* 0x000fc800078e08ff */
[----:B------:R-:W-:Y:S01]  /*0e20*/  IADD3 R2, PT, PT, R2, 0x4, RZ ;  /* 0x0000000402027810 */ /* 0x000fe20007ffe0ff */
[----:B---3--:R-:W-:Y:S04]  /*0e30*/  STS [R10], R13 ;  /* 0x0000000d0a007388 */ /* 0x008fe80000000800 */
[----:B----4-:R-:W-:Y:S01]  /*0e40*/  STS [R11], R24 ;  /* 0x000000180b007388 */ /* 0x010fe20000000800 */
[----:B------:R-:W-:Y:S06]  /*0e50*/  BAR.SYNC.DEFER_BLOCKING 0x0 ;  /* 0x0000000000007b1d */ /* 0x000fec0000010000 */
[----:B------:R-:W-:Y:S04]  /*0e60*/  LDS R32, [R9] ;  /* 0x0000000009207984 */ /* 0x000fe80000000800 */
[----:B------:R-:W0:Y:S04]  /*0e70*/  LDS.64 R22, [R8] ;  /* 0x0000000008167984 */ /* 0x000e280000000a00 */
[----:B------:R-:W1:Y:S01]  /*0e80*/  LDS R33, [R9+0x8] ;  /* 0x0000080009217984 */ /* 0x000e620000000800 */
[----:B0-----:R-:W-:-:S04]  /*0e90*/  FFMA R22, R22, R32, R15 ;  /* 0x0000002016167223 */ /* 0x001fc8000000000f */
[----:B-1----:R-:W-:Y:S01]  /*0ea0*/  FFMA R15, R33, R23, R22 ;  /* 0x00000017210f7223 */ /* 0x002fe20000000016 */
[----:B------:R-:W-:Y:S06]  /*0eb0*/  BAR.SYNC.DEFER_BLOCKING 0x0 ;  /* 0x0000000000007b1d */ /* 0x000fec0000010000 */
.L_x_21:
        /* <DEDUP_REMOVED lines=26> */
[----:B0-----:R-:W-:-:S04]  /*1060*/  FFMA R14, R16, R14, R15 ;  /* 0x0000000e100e7223 */ /* 0x001fc8000000000f */
[----:B------:R-:W-:Y:S01]  /*1070*/  FFMA R17, R23, R17, R14 ;  /* 0x0000001117117223 */ /* 0x000fe2000000000e */
[----:B------:R-:W-:-:S04]  /*1080*/  LEA R2, R2, -R2, 0x1 ;  /* 0x8000000202027211 */ /* 0x000fc800078e08ff */
[----:B------:R-:W-:Y:S01]  /*1090*/  IADD3 R2, PT, PT, R2, 0x2, RZ ;  /* 0x0000000202027810 */ /* 0x000fe20007ffe0ff */
        /* <DEDUP_REMOVED lines=9> */
.L_x_22:
        /* <DEDUP_REMOVED lines=19> */
.L_x_18:
[----:B------:R-:W0:Y:S01]  /*1260*/  LDC.64 R8, c[0x0][0x390] ;  /* 0x0000e400ff087b82 */ /* 0x000e220000000a00 */
[----:B------:R-:W-:-:S04]  /*1270*/  IMAD R3, R4, R3, R6 ;  /* 0x0000000304037224 */ /* 0x000fc800078e0206 */
[----:B0-----:R-:W-:-:S05]  /*1280*/  IMAD.WIDE R2, R3, 0x4, R8 ;  /* 0x0000000403027825 */ /* 0x001fca00078e0208 */
[----:B------:R-:W-:Y:S01]  /*1290*/  STG.E desc[UR8][R2.64], R15 ;  /* 0x0000000f02007986 */ /* 0x000fe2000c101908 */
[----:B------:R-:W-:Y:S05]  /*12a0*/  EXIT ;  /* 0x000000000000794d */ /* 0x000fea0003800000 */
.L_x_23:
        /* <DEDUP_REMOVED lines=13> */
.L_x_34:


//--------------------- .text._Z10matrixmu_3ILi1EEvPfS0_S0_i --------------------------
	.section	.text._Z10matrixmu_3ILi1EEvPfS0_S0_i,"ax",@progbits
	.align	128
        .global         _Z10matrixmu_3ILi1EEvPfS0_S0_i
        .type           _Z10matrixmu_3ILi1EEvPfS0_S0_i,@function
        .size           _Z10matrixmu_3ILi1EEvPfS0_S0_i,(.L_x_35 - _Z10matrixmu_3ILi1EEvPfS0_S0_i)
        .other          _Z10matrixmu_3ILi1EEvPfS0_S0_i,@"STO_CUDA_ENTRY STV_DEFAULT"
_Z10matrixmu_3ILi1EEvPfS0_S0_i:
.text._Z10matrixmu_3ILi1EEvPfS0_S0_i:
[----:B------:R-:W-:Y:S08]  /*0000*/  LDC R1, c[0x0][0x37c] ;  /* 0x0000df00ff017b82 */ /* 0x000ff00000000800 */
[----:B------:R-:W0:Y:S01]  /*0010*/  LDC R3, c[0x0][0x398] ;  /* 0x0000e600ff037b82 */ /* 0x000e220000000800 */
[----:B------:R-:W1:Y:S01]  /*0020*/  S2R R0, SR_TID.Y ;  /* 0x0000000000007919 */ /* 0x000e620000002200 */
[----:B------:R-:W2:Y:S01]  /*0030*/  LDCU.64 UR8, c[0x0][0x358] ;  /* 0x00006b00ff0877ac */ /* 0x000ea20008000a00 */
[----:B------:R-:W-:Y:S01]  /*0040*/  HFMA2 R30, -RZ, RZ, 0, 0 ;  /* 0x00000000ff1e7431 */ /* 0x000fe200000001ff */
[----:B------:R-:W3:Y:S04]  /*0050*/  S2R R11, SR_TID.X ;  /* 0x00000000000b7919 */ /* 0x000ee80000002100 */
[----:B------:R-:W1:Y:S08]  /*0060*/  S2UR UR5, SR_CTAID.Y ;  /* 0x00000000000579c3 */ /* 0x000e700000002600 */
[----:B------:R-:W3:Y:S01]  /*0070*/  S2UR UR4, SR_CTAID.X ;  /* 0x00000000000479c3 */ /* 0x000ee20000002500 */
[----:B0-----:R-:W-:-:S02]  /*0080*/  ISETP.GE.AND P0, PT, R3, 0x1, PT ;  /* 0x000000010300780c */ /* 0x001fc40003f06270 */
[----:B-1----:R-:W-:Y:S02]  /*0090*/  IADD3 R4, PT, PT, R0, UR5, RZ ;  /* 0x0000000500047c10 */ /* 0x002fe4000fffe0ff */
[----:B---3--:R-:W-:-:S09]  /*00a0*/  IADD3 R6, PT, PT, R11, UR4, RZ ;  /* 0x000000040b067c10 */ /* 0x008fd2000fffe0ff */
[----:B--2---:R-:W-:Y:S05]  /*00b0*/  @!P0 BRA `(.L_x_24) ;  /* 0x0000000c00ac8947 */ /* 0x004fea0003800000 */
[----:B------:R-:W0:Y:S01]  /*00c0*/  S2UR UR6, SR_CgaCtaId ;  /* 0x00000000000679c3 */ /* 0x000e220000008800 */
[----:B------:R-:W-:Y:S01]  /*00d0*/  UMOV UR4, 0x400 ;  /* 0x0000040000047882 */ /* 0x000fe20000000000 */
[C---:B------:R-:W-:Y:S01]  /*00e0*/  ISETP.GE.U32.AND P1, PT, R3.reuse, 0x8, PT ;  /* 0x000000080300780c */ /* 0x040fe20003f26070 */
[----:B------:R-:W-:Y:S01]  /*00f0*/  UIADD3 UR5, UPT, UPT, UR4, 0x4, URZ ;  /* 0x0000000404057890 */ /* 0x000fe2000fffe0ff */
[----:B------:R-:W-:Y:S01]  /*0100*/  LOP3.LUT R5, R3, 0x7, RZ, 0xc0, !PT ;  /* 0x0000000703057812 */ /* 0x000fe200078ec0ff */
[----:B------:R-:W-:Y:S01]  /*0110*/  IMAD R7, R4, R3, R11 ;  /* 0x0000000304077224 */ /* 0x000fe200078e020b */
[----:B------:R-:W-:Y:S02]  /*0120*/  MOV R30, RZ ;  /* 0x000000ff001e7202 */ /* 0x000fe40000000f00 */
[----:B------:R-:W-:Y:S02]  /*0130*/  ISETP.NE.AND P0, PT, R5, RZ, PT ;  /* 0x000000ff0500720c */ /* 0x000fe40003f05270 */
        /* <DEDUP_REMOVED lines=8> */
[CC--:B------:R-:W-:Y:S01]  /*01c0*/  IMAD R13, R0.reuse, R3.reuse, R3 ;  /* 0x00000003000d7224 */ /* 0x0c0fe200078e0203 */
[C---:B------:R-:W-:Y:S01]  /*01d0*/  IADD3 R16, PT, PT, R0.reuse, 0x2, RZ ;  /* 0x0000000200107810 */ /* 0x040fe20007ffe0ff */
[CCC-:B------:R-:W-:Y:S01]  /*01e0*/  IMAD R29, R0.reuse, R3.reuse, R6.reuse ;  /* 0x00000003001d7224 */ /* 0x1c0fe200078e0206 */
[C---:B------:R-:W-:Y:S02]  /*01f0*/  IADD3 R15, PT, PT, R0.reuse, 0x3, RZ ;  /* 0x00000003000f7810 */ /* 0x040fe40007ffe0ff */
[----:B------:R-:W-:Y:S01]  /*0200*/  IADD3 R17, PT, PT, R0, 0x4, RZ ;  /* 0x0000000400117810 */ /* 0x000fe20007ffe0ff */
[-CC-:B------:R-:W-:Y:S01]  /*0210*/  IMAD R16, R16, R3.reuse, R6.reuse ;  /* 0x0000000310107224 */ /* 0x180fe200078e0206 */
[C---:B------:R-:W-:Y:S01]  /*0220*/  IADD3 R26, PT, PT, R0.reuse, 0x5, RZ ;  /* 0x00000005001a7810 */ /* 0x040fe20007ffe0ff */
[-CC-:B------:R-:W-:Y:S01]  /*0230*/  IMAD R15, R15, R3.reuse, R6.reuse ;  /* 0x000000030f0f7224 */ /* 0x180fe200078e0206 */
[C---:B------:R-:W-:Y:S01]  /*0240*/  IADD3 R27, PT, PT, R0.reuse, 0x6, RZ ;  /* 0x00000006001b7810 */ /* 0x040fe20007ffe0ff */
[-CC-:B------:R-:W-:Y:S01]  /*0250*/  IMAD R17, R17, R3.reuse, R6.reuse ;  /* 0x0000000311117224 */ /* 0x180fe200078e0206 */
[----:B------:R-:W-:Y:S01]  /*0260*/  IADD3 R28, PT, PT, R0, 0x7, RZ ;  /* 0x00000007001c7810 */ /* 0x000fe20007ffe0ff */
[-CC-:B------:R-:W-:Y:S01]  /*0270*/  IMAD R26, R26, R3.reuse, R6.reuse ;  /* 0x000000031a1a7224 */ /* 0x180fe200078e0206 */
[----:B------:R-:W-:Y:S01]  /*0280*/  LOP3.LUT R10, R3, 0x7ffffff8, RZ, 0xc0, !PT ;  /* 0x7ffffff8030a7812 */ /* 0x000fe200078ec0ff */
[--C-:B------:R-:W-:Y:S01]  /*0290*/  IMAD R27, R27, R3, R6.reuse ;  /* 0x000000031b1b7224 */ /* 0x100fe200078e0206 */
[----:B------:R-:W-:Y:S01]  /*02a0*/  IADD3 R14, PT, PT, R6, R13, RZ ;  /* 0x0000000d060e7210 */ /* 0x000fe20007ffe0ff */
[----:B------:R-:W-:Y:S01]  /*02b0*/  IMAD R28, R28, R3, R6 ;  /* 0x000000031c1c7224 */ /* 0x000fe200078e0206 */
[----:B------:R-:W-:-:S02]  /*02c0*/  MOV R30, RZ ;  /* 0x000000ff001e7202 */ /* 0x000fc40000000f00 */
[----:B------:R-:W-:Y:S02]  /*02d0*/  MOV R2, R7 ;  /* 0x0000000700027202 */ /* 0x000fe40000000f00 */
[----:B------:R-:W-:-:S07]  /*02e0*/  IADD3 R13, PT, PT, -R10, RZ, RZ ;  /* 0x000000ff0a0d7210 */ /* 0x000fce0007ffe1ff */
.L_x_26:
[----:B------:R-:W0:Y:S08]  /*02f0*/  LDC.64 R18, c[0x0][0x380] ;  /* 0x0000e000ff127b82 */ /* 0x000e300000000a00 */
[----:B------:R-:W1:Y:S01]  /*0300*/  LDC.64 R20, c[0x0][0x388] ;  /* 0x0000e200ff147b82 */ /* 0x000e620000000a00 */
[----:B0-----:R-:W-:-:S05]  /*0310*/  IMAD.WIDE R18, R2, 0x4, R18 ;  /* 0x0000000402127825 */ /* 0x001fca00078e0212 */
[----:B------:R-:W2:Y:S01]  /*0320*/  LDG.E R32, desc[UR8][R18.64] ;  /* 0x0000000812207981 */ /* 0x000ea2000c1e1900 */
[----:B-1----:R-:W-:-:S05]  /*0330*/  IMAD.WIDE.U32 R24, R29, 0x4, R20 ;  /* 0x000000041d187825 */ /* 0x002fca00078e0014 */
[----:B------:R-:W3:Y:S01]  /*0340*/  LDG.E R31, desc[UR8][R24.64] ;  /* 0x00000008181f7981 */ /* 0x000ee2000c1e1900 */
[----:B------:R-:W-:-:S03]  /*0350*/  IMAD.WIDE.U32 R22, R14, 0x4, R20 ;  /* 0x000000040e167825 */ /* 0x000fc600078e0014 */
[----:B--2---:R-:W-:Y:S04]  /*0360*/  STS [R11], R32 ;  /* 0x000000200b007388 */ /* 0x004fe80000000800 */
[----:B---3--:R-:W-:Y:S01]  /*0370*/  STS [R12], R31 ;  /* 0x0000001f0c007388 */ /* 0x008fe20000000800 */
[----:B------:R-:W-:Y:S06]  /*0380*/  BAR.SYNC.DEFER_BLOCKING 0x0 ;  /* 0x0000000000007b1d */ /* 0x000fec0000010000 */
[----:B------:R-:W-:Y:S04]  /*0390*/  LDS R33, [R8] ;  /* 0x0000000008217984 */ /* 0x000fe80000000800 */
[----:B------:R-:W0:Y:S01]  /*03a0*/  LDS R34, [R9] ;  /* 0x0000000009227984 */ /* 0x000e220000000800 */
[----:B------:R-:W-:Y:S06]  /*03b0*/  BAR.SYNC.DEFER_BLOCKING 0x0 ;  /* 0x0000000000007b1d */ /* 0x000fec0000010000 */
[----:B------:R-:W2:Y:S04]  /*03c0*/  LDG.E R36, desc[UR8][R18.64+0x4] ;  /* 0x0000040812247981 */ /* 0x000ea8000c1e1900 */
[----:B------:R-:W3:Y:S01]  /*03d0*/  LDG.E R37, desc[UR8][R22.64] ;  /* 0x0000000816257981 */ /* 0x000ee2000c1e1900 */
[----:B------:R-:W-:-:S03]  /*03e0*/  IMAD.WIDE.U32 R24, R16, 0x4, R20 ;  /* 0x0000000410187825 */ /* 0x000fc600078e0014 */
[----:B--2---:R1:W-:Y:S04]  /*03f0*/  STS [R11], R36 ;  /* 0x000000240b007388 */ /* 0x0043e80000000800 */
[----:B---3--:R2:W-:Y:S01]  /*0400*/  STS [R12], R37 ;  /* 0x000000250c007388 */ /* 0x0085e20000000800 */
[----:B------:R-:W-:Y:S06]  /*0410*/  BAR.SYNC.DEFER_BLOCKING 0x0 ;  /* 0x0000000000007b1d */ /* 0x000fec0000010000 */
[----:B------:R-:W-:Y:S04]  /*0420*/  LDS R32, [R8] ;  /* 0x0000000008207984 */ /* 0x000fe80000000800 */
[----:B------:R-:W3:Y:S01]  /*0430*/  LDS R31, [R9] ;  /* 0x00000000091f7984 */ /* 0x000ee20000000800 */
[----:B------:R-:W-:Y:S06]  /*0440*/  BAR.SYNC.DEFER_BLOCKING 0x0 ;  /* 0x0000000000007b1d */ /* 0x000fec0000010000 */
[----:B------:R-:W4:Y:S04]  /*0450*/  LDG.E R25, desc[UR8][R24.64] ;  /* 0x0000000818197981 */ /* 0x000f28000c1e1900 */
[----:B------:R-:W5:Y:S01]  /*0460*/  LDG.E R24, desc[UR8][R18.64+0x8] ;  /* 0x0000080812187981 */ /* 0x000f62000c1e1900 */
[----:B0-----:R-:W-:Y:S01]  /*0470*/  FFMA R35, R33, R34, R30 ;  /* 0x0000002221237223 */ /* 0x001fe2000000001e */
[----:B------:R-:W-:-:S02]  /*0480*/  IMAD.WIDE.U32 R22, R15, 0x4, R20 ;  /* 0x000000040f167825 */ /* 0x000fc400078e0014 */
[----:B-----5:R-:W-:Y:S04]  /*0490*/  STS [R11], R24 ;  /* 0x000000180b007388 */ /* 0x020fe80000000800 */
[----:B----4-:R0:W-:Y:S01]  /*04a0*/  STS [R12], R25 ;  /* 0x000000190c007388 */ /* 0x0101e20000000800 */
[----:B------:R-:W-:Y:S06]  /*04b0*/  BAR.SYNC.DEFER_BLOCKING 0x0 ;  /* 0x0000000000007b1d */ /* 0x000fec0000010000 */
[----:B------:R-:W-:Y:S04]  /*04c0*/  LDS R33, [R8] ;  /* 0x0000000008217984 */ /* 0x000fe80000000800 */
[----:B------:R-:W4:Y:S01]  /*04d0*/  LDS R34, [R9] ;  /* 0x0000000009227984 */ /* 0x000f220000000800 */
[----:B------:R-:W-:Y:S06]  /*04e0*/  BAR.SYNC.DEFER_BLOCKING 0x0 ;  /* 0x0000000000007b1d */ /* 0x000fec0000010000 */
[----:B-1----:R-:W5:Y:S04]  /*04f0*/  LDG.E R36, desc[UR8][R18.64+0xc] ;  /* 0x00000c0812247981 */ /* 0x002f68000c1e1900 */
[----:B--2---:R-:W2:Y:S01]  /*0500*/  LDG.E R37, desc[UR8][R22.64] ;  /* 0x0000000816257981 */ /* 0x004ea2000c1e1900 */
[----:B---3--:R-:W-:Y:S01]  /*0510*/  FFMA R32, R32, R31, R35 ;  /* 0x0000001f20207223 */ /* 0x008fe20000000023 */
[----:B0-----:R-:W-:-:S02]  /*0520*/  IMAD.WIDE.U32 R24, R17, 0x4, R20 ;  /* 0x0000000411187825 */ /* 0x001fc400078e0014 */
[----:B-----5:R-:W-:Y:S04]  /*0530*/  STS [R11], R36 ;  /* 0x000000240b007388 */ /* 0x020fe80000000800 */
[----:B--2---:R0:W-:Y:S01]  /*0540*/  STS [R12], R37 ;  /* 0x000000250c007388 */ /* 0x0041e20000000800 */
[----:B------:R-:W-:Y:S06]  /*0550*/  BAR.SYNC.DEFER_BLOCKING 0x0 ;  /* 0x0000000000007b1d */ /* 0x000fec0000010000 */
[----:B------:R-:W-:Y:S04]  /*0560*/  LDS R31, [R8] ;  /* 0x00000000081f7984 */ /* 0x000fe80000000800 */
[----:B------:R-:W1:Y:S01]  /*0570*/  LDS R30, [R9] ;  /* 0x00000000091e7984 */ /* 0x000e620000000800 */
[----:B------:R-:W-:Y:S06]  /*0580*/  BAR.SYNC.DEFER_BLOCKING 0x0 ;  /* 0x0000000000007b1d */ /* 0x000fec0000010000 */
[----:B------:R-:W2:Y:S04]  /*0590*/  LDG.E R35, desc[UR8][R18.64+0x10] ;  /* 0x0000100812237981 */ /* 0x000ea8000c1e1900 */
[----:B------:R-:W3:Y:S01]  /*05a0*/  LDG.E R25, desc[UR8][R24.64] ;  /* 0x0000000818197981 */ /* 0x000ee2000c1e1900 */
[----:B----4-:R-:W-:Y:S01]  /*05b0*/  FFMA R32, R33, R34, R32 ;  /* 0x0000002221207223 */ /* 0x010fe20000000020 */
[----:B------:R-:W-:-:S02]  /*05c0*/  IMAD.WIDE.U32 R22, R26, 0x4, R20 ;  /* 0x000000041a167825 */ /* 0x000fc400078e0014 */
[----:B--2---:R-:W-:Y:S04]  /*05d0*/  STS [R11], R35 ;  /* 0x000000230b007388 */ /* 0x004fe80000000800 */
[----:B---3--:R-:W-:Y:S01]  /*05e0*/  STS [R12], R25 ;  /* 0x000000190c007388 */ /* 0x008fe20000000800 */
[----:B------:R-:W-:Y:S06]  /*05f0*/  BAR.SYNC.DEFER_BLOCKING 0x0 ;  /* 0x0000000000007b1d */ /* 0x000fec0000010000 */
[----:B------:R-:W-:Y:S04]  /*0600*/  LDS R33, [R8] ;  /* 0x0000000008217984 */ /* 0x000fe80000000800 */
[----:B------:R-:W2:Y:S01]  /*0610*/  LDS R34, [R9] ;  /* 0x0000000009227984 */ /* 0x000ea20000000800 */
[----:B------:R-:W-:Y:S06]  /*0620*/  BAR.SYNC.DEFER_BLOCKING 0x0 ;  /* 0x0000000000007b1d */ /* 0x000fec0000010000 */
[----:B0-----:R-:W3:Y:S04]  /*0630*/  LDG.E R37, desc[UR8][R18.64+0x14] ;  /* 0x0000140812257981 */ /* 0x001ee8000c1e1900 */
[----:B------:R-:W4:Y:S04]  /*0640*/  LDG.E R23, desc[UR8][R22.64] ;  /* 0x0000000816177981 */ /* 0x000f28000c1e1900 */
[----:B---3--:R-:W-:Y:S04]  /*0650*/  STS [R11], R37 ;  /* 0x000000250b007388 */ /* 0x008fe80000000800 */
[----:B----4-:R-:W-:Y:S01]  /*0660*/  STS [R12], R23 ;  /* 0x000000170c007388 */ /* 0x010fe20000000800 */
[----:B------:R-:W-:Y:S06]  /*0670*/  BAR.SYNC.DEFER_BLOCKING 0x0 ;  /* 0x0000000000007b1d */ /* 0x000fec0000010000 */
[----:B------:R-:W-:Y:S04]  /*0680*/  LDS R35, [R8] ;  /* 0x0000000008237984 */ /* 0x000fe80000000800 */
[----:B------:R-:W0:Y:S01]  /*0690*/  LDS R36, [R9] ;  /* 0x0000000009247984 */ /* 0x000e220000000800 */
[----:B------:R-:W-:Y:S06]  /*06a0*/  BAR.SYNC.DEFER_BLOCKING 0x0 ;  /* 0x0000000000007b1d */ /* 0x000fec0000010000 */
[----:B------:R-:W3:Y:S04]  /*06b0*/  LDG.E R24, desc[UR8][R18.64+0x18] ;  /* 0x0000180812187981 */ /* 0x000ee8000c1e1900 */
[----:B---3--:R3:W-:Y:S02]  /*06c0*/  STS [R11], R24 ;  /* 0x000000180b007388 */ /* 0x0087e40000000800 */
[----:B---3--:R-:W-:-:S06]  /*06d0*/  IMAD.WIDE.U32 R24, R27, 0x4, R20 ;  /* 0x000000041b187825 */ /* 0x008fcc00078e0014 */
[----:B------:R-:W3:Y:S01]  /*06e0*/  LDG.E R25, desc[UR8][R24.64] ;  /* 0x0000000818197981 */ /* 0x000ee2000c1e1900 */
[----:B------:R-:W-:-:S03]  /*06f0*/  IMAD.WIDE.U32 R20, R28, 0x4, R20 ;  /* 0x000000041c147825 */ /* 0x000fc600078e0014 */
[----:B---3--:R-:W-:Y:S01]  /*0700*/  STS [R12], R25 ;  /* 0x000000190c007388 */ /* 0x008fe20000000800 */
[----:B------:R-:W-:Y:S06]  /*0710*/  BAR.SYNC.DEFER_BLOCKING 0x0 ;  /* 0x0000000000007b1d */ /* 0x000fec0000010000 */
[----:B------:R-:W-:Y:S04]  /*0720*/  LDS R22, [R8] ;  /* 0x0000000008167984 */ /* 0x000fe80000000800 */
[----:B------:R-:W3:Y:S01]  /*0730*/  LDS R23, [R9] ;  /* 0x0000000009177984 */ /* 0x000ee20000000800 */
[----:B------:R-:W-:Y:S06]  /*0740*/  BAR.SYNC.DEFER_BLOCKING 0x0 ;  /* 0x0000000000007b1d */ /* 0x000fec0000010000 */
[----:B------:R-:W4:Y:S04]  /*0750*/  LDG.E R37, desc[UR8][R18.64+0x1c] ;  /* 0x00001c0812257981 */ /* 0x000f28000c1e1900 */
[----:B------:R-:W5:Y:S01]  /*0760*/  LDG.E R21, desc[UR8][R20.64] ;  /* 0x0000000814157981 */ /* 0x000f62000c1e1900 */
[----:B------:R-:W-:Y:S01]  /*0770*/  IADD3 R13, PT, PT, R13, 0x8, RZ ;  /* 0x000000080d0d7810 */ /* 0x000fe20007ffe0ff */
[----:B-1----:R-:W-:-:S03]  /*0780*/  FFMA R30, R31, R30, R32 ;  /* 0x0000001e1f1e7223 */ /* 0x002fc60000000020 */
[----:B------:R-:W-:Y:S01]  /*0790*/  ISETP.NE.AND P1, PT, R13, RZ, PT ;  /* 0x000000ff0d00720c */ /* 0x000fe20003f25270 */
[----:B--2---:R-:W-:-:S04]  /*07a0*/  FFMA R30, R33, R34, R30 ;  /* 0x00000022211e7223 */ /* 0x004fc8000000001e */
[----:B0-----:R-:W-:-:S04]  /*07b0*/  FFMA R35, R35, R36, R30 ;  /* 0x0000002423237223 */ /* 0x001fc8000000001e */
[----:B---3--:R-:W-:Y:S01]  /*07c0*/  FFMA R22, R22, R23, R35 ;  /* 0x0000001716167223 */ /* 0x008fe20000000023 */
[----:B------:R-:W-:Y:S01]  /*07d0*/  VIADD R2, R2, 0x8 ;  /* 0x0000000802027836 */ /* 0x000fe20000000000 */
        /* <DEDUP_REMOVED lines=8> */
[----:B----4-:R-:W-:Y:S04]  /*0860*/  STS [R11], R37 ;  /* 0x000000250b007388 */ /* 0x010fe80000000800 */
[----:B-----5:R-:W-:Y:S01]  /*0870*/  STS [R12], R21 ;  /* 0x000000150c007388 */ /* 0x020fe20000000800 */
[----:B------:R-:W-:Y:S06]  /*0880*/  BAR.SYNC.DEFER_BLOCKING 0x0 ;  /* 0x0000000000007b1d */ /* 0x000fec0000010000 */
[----:B------:R-:W-:Y:S04]  /*0890*/  LDS R25, [R8] ;  /* 0x0000000008197984 */ /* 0x000fe80000000800 */
[----:B------:R-:W0:Y:S02]  /*08a0*/  LDS R24, [R9] ;  /* 0x0000000009187984 */ /* 0x000e240000000800 */
[----:B0-----:R-:W-:Y:S01]  /*08b0*/  FFMA R30, R25, R24, R22 ;  /* 0x00000018191e7223 */ /* 0x001fe20000000016 */
[----:B------:R-:W-:Y:S06]  /*08c0*/  BAR.SYNC.DEFER_BLOCKING 0x0 ;  /* 0x0000000000007b1d */ /* 0x000fec0000010000 */
[----:B------:R-:W-:Y:S05]  /*08d0*/  @P1 BRA `(.L_x_26) ;  /* 0xfffffff800841947 */ /* 0x000fea000383ffff */
.L_x_25:
[----:B------:R-:W-:Y:S05]  /*08e0*/  @!P0 BRA `(.L_x_24) ;  /* 0x0000000400a08947 */ /* 0x000fea0003800000 */
[----:B------:R-:W-:Y:S02]  /*08f0*/  ISETP.GE.U32.AND P0, PT, R5, 0x4, PT ;  /* 0x000000040500780c */ /* 0x000fe40003f06070 */
[----:B------:R-:W-:-:S04]  /*0900*/  LOP3.LUT R25, R3, 0x3, RZ, 0xc0, !PT ;  /* 0x0000000303197812 */ /* 0x000fc800078ec0ff */
[----:B------:R-:W-:-:S07]  /*0910*/  ISETP.NE.AND P1, PT, R25, RZ, PT ;  /* 0x000000ff1900720c */ /* 0x000fce0003f25270 */
[----:B------:R-:W-:Y:S06]  /*0920*/  @!P0 BRA `(.L_x_27) ;  /* 0x0000000000c88947 */ /* 0x000fec0003800000 */
[----:B------:R-:W0:Y:S01]  /*0930*/  LDC.64 R14, c[0x0][0x380] ;  /* 0x0000e000ff0e7b82 */ /* 0x000e220000000a00 */
[----:B------:R-:W-:Y:S01]  /*0940*/  IADD3 R2, PT, PT, R10, R0, RZ ;  /* 0x000000000a027210 */ /* 0x000fe20007ffe0ff */
[----:B------:R-:W-:-:S04]  /*0950*/  IMAD.IADD R5, R7, 0x1, R10 ;  /* 0x0000000107057824 */ /* 0x000fc800078e020a */
[----:B------:R-:W-:Y:S02]  /*0960*/  IMAD R2, R2, R3, R6 ;  /* 0x0000000302027224 */ /* 0x000fe400078e0206 */
[----:B------:R-:W1:Y:S01]  /*0970*/  LDC.64 R16, c[0x0][0x388] ;  /* 0x0000e200ff107b82 */ /* 0x000e620000000a00 */
[----:B0-----:R-:W-:-:S05]  /*0980*/  IMAD.WIDE R14, R5, 0x4, R14 ;  /* 0x00000004050e7825 */ /* 0x001fca00078e020e */
[----:B------:R-:W2:Y:S01]  /*0990*/  LDG.E R22, desc[UR8][R14.64] ;  /* 0x000000080e167981 */ /* 0x000ea2000c1e1900 */
[----:B-1----:R-:W-:-:S05]  /*09a0*/  IMAD.WIDE.U32 R20, R2, 0x4, R16 ;  /* 0x0000000402147825 */ /* 0x002fca00078e0010 */
[----:B------:R-:W3:Y:S01]  /*09b0*/  LDG.E R13, desc[UR8][R20.64] ;  /* 0x00000008140d7981 */ /* 0x000ee2000c1e1900 */
[----:B------:R-:W-:-:S05]  /*09c0*/  IADD3 R23, PT, PT, R2, R3, RZ ;  /* 0x0000000302177210 */ /* 0x000fca0007ffe0ff */
[C---:B------:R-:W-:Y:S01]  /*09d0*/  IMAD.WIDE.U32 R18, R23.reuse, 0x4, R16 ;  /* 0x0000000417127825 */ /* 0x040fe200078e0010 */
        /* <DEDUP_REMOVED lines=8> */
[----:B------:R-:W-:-:S05]  /*0a60*/  IADD3 R23, PT, PT, R23, R3, RZ ;  /* 0x0000000317177210 */ /* 0x000fca0007ffe0ff */
[C---:B------:R-:W-:Y:S01]  /*0a70*/  IMAD.WIDE.U32 R20, R23.reuse, 0x4, R16 ;  /* 0x0000000417147825 */ /* 0x040fe200078e0010 */
[----:B--2---:R1:W-:Y:S04]  /*0a80*/  STS [R11], R24 ;  /* 0x000000180b007388 */ /* 0x0043e80000000800 */
[----:B---3--:R-:W-:Y:S01]  /*0a90*/  STS [R12], R19 ;  /* 0x000000130c007388 */ /* 0x008fe20000000800 */
[----:B------:R-:W-:Y:S06]  /*0aa0*/  BAR.SYNC.DEFER_BLOCKING 0x0 ;  /* 0x0000000000007b1d */ /* 0x000fec0000010000 */
[----:B------:R-:W-:Y:S04]  /*0ab0*/  LDS R13, [R8] ;  /* 0x00000000080d7984 */ /* 0x000fe80000000800 */
[----:B------:R-:W2:Y:S01]  /*0ac0*/  LDS R22, [R9] ;  /* 0x0000000009167984 */ /* 0x000ea20000000800 */
[----:B------:R-:W-:Y:S06]  /*0ad0*/  BAR.SYNC.DEFER_BLOCKING 0x0 ;  /* 0x0000000000007b1d */ /* 0x000fec0000010000 */
[----:B------:R-:W3:Y:S04]  /*0ae0*/  LDG.E R26, desc[UR8][R14.64+0x8] ;  /* 0x000008080e1a7981 */ /* 0x000ee8000c1e1900 */
[----:B------:R-:W4:Y:S01]  /*0af0*/  LDG.E R21, desc[UR8][R20.64] ;  /* 0x0000000814157981 */ /* 0x000f22000c1e1900 */
[----:B------:R-:W-:-:S05]  /*0b00*/  IADD3 R23, PT, PT, R23, R3, RZ ;  /* 0x0000000317177210 */ /* 0x000fca0007ffe0ff */
[----:B------:R-:W-:Y:S01]  /*0b10*/  IMAD.WIDE.U32 R16, R23, 0x4, R16 ;  /* 0x0000000417107825 */ /* 0x000fe200078e0010 */
[----:B---3--:R-:W-:Y:S04]  /*0b20*/  STS [R11], R26 ;  /* 0x0000001a0b007388 */ /* 0x008fe80000000800 */
[----:B----4-:R-:W-:Y:S01]  /*0b30*/  STS [R12], R21 ;  /* 0x000000150c007388 */ /* 0x010fe20000000800 */
[----:B------:R-:W-:Y:S06]  /*0b40*/  BAR.SYNC.DEFER_BLOCKING 0x0 ;  /* 0x0000000000007b1d */ /* 0x000fec0000010000 */
[----:B------:R-:W-:Y:S04]  /*0b50*/  LDS R19, [R8] ;  /* 0x0000000008137984 */ /* 0x000fe80000000800 */
[----:B------:R-:W3:Y:S01]  /*0b60*/  LDS R18, [R9] ;  /* 0x0000000009127984 */ /* 0x000ee20000000800 */
[----:B------:R-:W-:Y:S06]  /*0b70*/  BAR.SYNC.DEFER_BLOCKING 0x0 ;  /* 0x0000000000007b1d */ /* 0x000fec0000010000 */
[----:B-1----:R-:W4:Y:S04]  /*0b80*/  LDG.E R24, desc[UR8][R14.64+0xc] ;  /* 0x00000c080e187981 */ /* 0x002f28000c1e1900 */
[----:B------:R-:W5:Y:S01]  /*0b90*/  LDG.E R17, desc[UR8][R16.64] ;  /* 0x0000000810117981 */ /* 0x000f62000c1e1900 */
[----:B0-----:R-:W-:-:S04]  /*0ba0*/  FFMA R2, R5, R2, R30 ;  /* 0x0000000205027223 */ /* 0x001fc8000000001e */
[----:B--2---:R-:W-:-:S04]  /*0bb0*/  FFMA R2, R13, R22, R2 ;  /* 0x000000160d027223 */ /* 0x004fc80000000002 */
[----:B---3--:R-:W-:Y:S01]  /*0bc0*/  FFMA R2, R19, R18, R2 ;  /* 0x0000001213027223 */ /* 0x008fe20000000002 */
[----:B------:R-:W-:Y:S01]  /*0bd0*/  IADD3 R10, PT, PT, R10, 0x4, RZ ;  /* 0x000000040a0a7810 */ /* 0x000fe20007ffe0ff */
[----:B----4-:R-:W-:Y:S04]  /*0be0*/  STS [R11], R24 ;  /* 0x000000180b007388 */ /* 0x010fe80000000800 */
[----:B-----5:R-:W-:Y:S01]  /*0bf0*/  STS [R12], R17 ;  /* 0x000000110c007388 */ /* 0x020fe20000000800 */
[----:B------:R-:W-:Y:S06]  /*0c00*/  BAR.SYNC.DEFER_BLOCKING 0x0 ;  /* 0x0000000000007b1d */ /* 0x000fec0000010000 */
[----:B------:R-:W-:Y:S04]  /*0c10*/  LDS R23, [R8] ;  /* 0x0000000008177984 */ /* 0x000fe80000000800 */
[----:B------:R-:W0:Y:S02]  /*0c20*/  LDS R20, [R9] ;  /* 0x0000000009147984 */ /* 0x000e240000000800 */
[----:B0-----:R-:W-:Y:S01]  /*0c30*/  FFMA R30, R23, R20, R2 ;  /* 0x00000014171e7223 */ /* 0x001fe20000000002 */
[----:B------:R-:W-:Y:S06]  /*0c40*/  BAR.SYNC.DEFER_BLOCKING 0x0 ;  /* 0x0000000000007b1d */ /* 0x000fec0000010000 */
.L_x_27:
[----:B------:R-:W-:Y:S05]  /*0c50*/  @!P1 BRA `(.L_x_24) ;  /* 0x0000000000c49947 */ /* 0x000fea0003800000 */
[----:B------:R-:W-:Y:S02]  /*0c60*/  ISETP.NE.AND P0, PT, R25, 0x1, PT ;  /* 0x000000011900780c */ /* 0x000fe40003f05270 */
[----:B------:R-:W-:-:S04]  /*0c70*/  LOP3.LUT R2, R3, 0x1, RZ, 0xc0, !PT ;  /* 0x0000000103027812 */ /* 0x000fc800078ec0ff */
[----:B------:R-:W-:-:S07]  /*0c80*/  ISETP.NE.U32.AND P1, PT, R2, 0x1, PT ;  /* 0x000000010200780c */ /* 0x000fce0003f25070 */
[----:B------:R-:W-:Y:S06]  /*0c90*/  @!P0 BRA `(.L_x_28) ;  /* 0x0000000000708947 */ /* 0x000fec0003800000 */
[----:B------:R-:W0:Y:S01]  /*0ca0*/  LDC.64 R14, c[0x0][0x380] ;  /* 0x0000e000ff0e7b82 */ /* 0x000e220000000a00 */
[----:B------:R-:W-:Y:S02]  /*0cb0*/  IADD3 R2, PT, PT, R10, R0, RZ ;  /* 0x000000000a027210 */ /* 0x000fe40007ffe0ff */
[----:B------:R-:W-:-:S03]  /*0cc0*/  IADD3 R5, PT, PT, R7, R10, RZ ;  /* 0x0000000a07057210 */ /* 0x000fc60007ffe0ff */
[----:B------:R-:W-:Y:S02]  /*0cd0*/  IMAD R13, R2, R3, R6 ;  /* 0x00000003020d7224 */ /* 0x000fe400078e0206 */
[----:B------:R-:W1:Y:S01]  /*0ce0*/  LDC.64 R16, c[0x0][0x388] ;  /* 0x0000e200ff107b82 */ /* 0x000e620000000a00 */
[----:B0-----:R-:W-:-:S05]  /*0cf0*/  IMAD.WIDE R14, R5, 0x4, R14 ;  /* 0x00000004050e7825 */ /* 0x001fca00078e020e */
[----:B------:R-:W2:Y:S01]  /*0d00*/  LDG.E R2, desc[UR8][R14.64] ;  /* 0x000000080e027981 */ /* 0x000ea2000c1e1900 */
[----:B-1----:R-:W-:-:S06]  /*0d10*/  IMAD.WIDE.U32 R18, R13, 0x4, R16 ;  /* 0x000000040d127825 */ /* 0x002fcc00078e0010 */
[----:B------:R-:W3:Y:S01]  /*0d20*/  LDG.E R19, desc[UR8][R18.64] ;  /* 0x0000000812137981 */ /* 0x000ee2000c1e1900 */
[----:B------:R-:W-:-:S05]  /*0d30*/  IADD3 R13, PT, PT, R13, R3, RZ ;  /* 0x000000030d0d7210 */ /* 0x000fca0007ffe0ff */
[----:B------:R-:W-:Y:S01]  /*0d40*/  IMAD.WIDE.U32 R16, R13, 0x4, R16 ;  /* 0x000000040d107825 */ /* 0x000fe200078e0010 */
        /* <DEDUP_REMOVED lines=8> */
[----:B------:R-:W-:Y:S01]  /*0dd0*/  IADD3 R10, PT, PT, R10, 0x2, RZ ;  /* 0x000000020a0a7810 */ /* 0x000fe20007ffe0ff */
[----:B0-----:R-:W-:-:S02]  /*0de0*/  FFMA R5, R5, R13, R30 ;  /* 0x0000000d05057223 */ /* 0x001fc4000000001e */
[----:B--2---:R-:W-:Y:S04]  /*0df0*/  STS [R11], R20 ;  /* 0x000000140b007388 */ /* 0x004fe80000000800 */
[----:B---3--:R-:W-:Y:S01]  /*0e00*/  STS [R12], R17 ;  /* 0x000000110c007388 */ /* 0x008fe20000000800 */
[----:B------:R-:W-:Y:S06]  /*0e10*/  BAR.SYNC.DEFER_BLOCKING 0x0 ;  /* 0x0000000000007b1d */ /* 0x000fec0000010000 */
[----:B------:R-:W-:Y:S04]  /*0e20*/  LDS R2, [R8] ;  /* 0x0000000008027984 */ /* 0x000fe80000000800 */
[----:B------:R-:W0:Y:S02]  /*0e30*/  LDS R18, [R9] ;  /* 0x0000000009127984 */ /* 0x000e240000000800 */
[----:B0-----:R-:W-:Y:S01]  /*0e40*/  FFMA R30, R2, R18, R5 ;  /* 0x00000012021e7223 */ /* 0x001fe20000000005 */
[----:B------:R-:W-:Y:S06]  /*0e50*/  BAR.SYNC.DEFER_BLOCKING 0x0 ;  /* 0x0000000000007b1d */ /* 0x000fec0000010000 */
.L_x_28:
[----:B------:R-:W-:Y:S05]  /*0e60*/  @P1 BRA `(.L_x_24) ;  /* 0x0000000000401947 */ /* 0x000fea0003800000 */
[----:B------:R-:W0:Y:S01]  /*0e70*/  LDC.64 R14, c[0x0][0x380] ;  /* 0x0000e000ff0e7b82 */ /* 0x000e220000000a00 */
[-C--:B------:R-:W-:Y:S02]  /*0e80*/  IADD3 R0, PT, PT, R0, R10.reuse, RZ ;  /* 0x0000000a00007210 */ /* 0x080fe40007ffe0ff */
[----:B------:R-:W-:-:S03]  /*0e90*/  IADD3 R7, PT, PT, R7, R10, RZ ;  /* 0x0000000a07077210 */ /* 0x000fc60007ffe0ff */
        /* <DEDUP_REMOVED lines=10> */
[----:B------:R-:W0:Y:S02]  /*0f40*/  LDS R9, [R9] ;  /* 0x0000000009097984 */ /* 0x000e240000000800 */
[----:B0-----:R-:W-:Y:S01]  /*0f50*/  FFMA R30, R5, R9, R30 ;  /* 0x00000009051e7223 */ /* 0x001fe2000000001e */
[----:B------:R-:W-:Y:S06]  /*0f60*/  BAR.SYNC.DEFER_BLOCKING 0x0 ;  /* 0x0000000000007b1d */ /* 0x000fec0000010000 */
.L_x_24:
[----:B------:R-:W0:Y:S01]  /*0f70*/  LDC.64 R8, c[0x0][0x390] ;  /* 0x0000e400ff087b82 */ /* 0x000e220000000a00 */
[----:B------:R-:W-:-:S04]  /*0f80*/  IMAD R3, R4, R3, R6 ;  /* 0x0000000304037224 */ /* 0x000fc800078e0206 */
[----:B0-----:R-:W-:-:S05]  /*0f90*/  IMAD.WIDE R2, R3, 0x4, R8 ;  /* 0x0000000403027825 */ /* 0x001fca00078e0208 */
[----:B------:R-:W-:Y:S01]  /*0fa0*/  STG.E desc[UR8][R2.64], R30 ;  /* 0x0000001e02007986 */ /* 0x000fe2000c101908 */
[----:B------:R-:W-:Y:S05]  /*0fb0*/  EXIT ;  /* 0x000000000000794d */ /* 0x000fea0003800000 */
.L_x_29:
        /* <DEDUP_REMOVED lines=12> */
.L_x_35:


//--------------------- .nv.shared._Z10matrixmu_3ILi32EEvPfS0_S0_i --------------------------
	.section	.nv.shared._Z10matrixmu_3ILi32EEvPfS0_S0_i,"aw",@nobits
	.sectionflags	@""
	.align	4
.nv.shared._Z10matrixmu_3ILi32EEvPfS0_S0_i:
	.zero		9216


//--------------------- .nv.shared.reserved.0     --------------------------
	.section	.nv.shared.reserved.0,"aw",@nobits
	.weak		__nv_reservedSMEM_offset_0_alias
	.size		__nv_reservedSMEM_offset_0_alias, 0, 64
	.other		__nv_reservedSMEM_offset_0_alias,@"STO_CUDA_RESERVED_SHARED STV_DEFAULT"
__nv_reservedSMEM_offset_0_alias:
	.zero		0
	.zero		64


//--------------------- .nv.shared._Z10matrixmu_3ILi16EEvPfS0_S0_i --------------------------
	.section	.nv.shared._Z10matrixmu_3ILi16EEvPfS0_S0_i,"aw",@nobits
	.sectionflags	@""
	.align	4
.nv.shared._Z10matrixmu_3ILi16EEvPfS0_S0_i:
	.zero		3072


//--------------------- .nv.shared._Z10matrixmu_3ILi8EEvPfS0_S0_i --------------------------
	.section	.nv.shared._Z10matrixmu_3ILi8EEvPfS0_S0_i,"aw",@nobits
	.sectionflags	@""
	.align	4
.nv.shared._Z10matrixmu_3ILi8EEvPfS0_S0_i:
	.zero		1536


//--------------------- .nv.shared._Z10matrixmu_3ILi4EEvPfS0_S0_i --------------------------
	.section	.nv.shared._Z10matrixmu_3ILi4EEvPfS0_S0_i,"aw",@nobits
	.sectionflags	@""
	.align	4
.nv.shared._Z10matrixmu_3ILi4EEvPfS0_S0_i:
	.zero		1152


//--------------------- .nv.shared._Z10matrixmu_3ILi2EEvPfS0_S0_i --------------------------
	.section	.nv.shared._Z10matrixmu_3ILi2EEvPfS0_S0_i,"aw",@nobits
	.sectionflags	@""
	.align	4
.nv.shared._Z10matrixmu_3ILi2EEvPfS0_S0_i:
	.zero		1056


//--------------------- .nv.shared._Z10matrixmu_3ILi1EEvPfS0_S0_i --------------------------
	.section	.nv.shared._Z10matrixmu_3ILi1EEvPfS0_S0_i,"aw",@nobits
	.sectionflags	@""
	.align	4
.nv.shared._Z10matrixmu_3ILi1EEvPfS0_S0_i:
	.zero		1032


//--------------------- .nv.constant0._Z10matrixmu_3ILi32EEvPfS0_S0_i --------------------------
	.section	.nv.constant0._Z10matrixmu_3ILi32EEvPfS0_S0_i,"a",@progbits
	.sectionflags	@""
	.align	4
.nv.constant0._Z10matrixmu_3ILi32EEvPfS0_S0_i:
	.zero		924


//--------------------- .nv.constant0._Z10matrixmu_3ILi16EEvPfS0_S0_i --------------------------
	.section	.nv.constant0._Z10matrixmu_3ILi16EEvPfS0_S0_i,"a",@progbits
	.sectionflags	@""
	.align	4
.nv.constant0._Z10matrixmu_3ILi16EEvPfS0_S0_i:
	.zero		924


//--------------------- .nv.constant0._Z10matrixmu_3ILi8EEvPfS0_S0_i --------------------------
	.section	.nv.constant0._Z10matrixmu_3ILi8EEvPfS0_S0_i,"a",@progbits
	.sectionflags	@""
	.align	4
.nv.constant0._Z10matrixmu_3ILi8EEvPfS0_S0_i:
	.zero		924


//--------------------- .nv.constant0._Z10matrixmu_3ILi4EEvPfS0_S0_i --------------------------
	.section	.nv.constant0._Z10matrixmu_3ILi4EEvPfS0_S0_i,"a",@progbits
	.sectionflags	@""
	.align	4
.nv.constant0._Z10matrixmu_3ILi4EEvPfS0_S0_i:
	.zero		924


//--------------------- .nv.constant0._Z10matrixmu_3ILi2EEvPfS0_S0_i --------------------------
	.section	.nv.constant0._Z10matrixmu_3ILi2EEvPfS0_S0_i,"a",@progbits
	.sectionflags	@""
	.align	4
.nv.constant0._Z10matrixmu_3ILi2EEvPfS0_S0_i:
	.zero		924


//--------------------- .nv.constant0._Z10matrixmu_3ILi1EEvPfS0_S0_i --------------------------
	.section	.nv.constant0._Z10matrixmu_3ILi1EEvPfS0_S0_i,"a",@progbits
	.sectionflags	@""
	.align	4
.nv.constant0._Z10matrixmu_3ILi1EEvPfS0_S0_i:
	.zero		924


//--------------------- SYMBOLS --------------------------

	.type		.nv.reservedSmem.offset0,@object
	.size		.nv.reservedSmem.offset0,0x4
	.type		.nv.reservedSmem.cap,@object
	.size		.nv.reservedSmem.cap,0x4
